def attn_fwd(
    Q,
    K,
    V,
    Out,
    Lse,
    sm_scale,
    stride_qz,
    stride_qh,
    stride_qm,
    stride_qk,
    stride_kz,
    stride_kh,
    stride_kn,
    stride_kk,
    stride_vz,
    stride_vh,
    stride_vn,
    stride_vk,
    stride_oz,
    stride_oh,
    stride_om,
    stride_ok,
    seqlen_q,
    seqlen_k,
    BLOCK_M: tl.constexpr,
    BLOCK_N: tl.constexpr,
    HEAD_DIM: tl.constexpr,
    CAUSAL: tl.constexpr,
):
    start_m = tl.program_id(0)
    off_hz = tl.program_id(1)
    q_off = off_hz * stride_qh
    k_off = off_hz * stride_kh
    v_off = off_hz * stride_vh
    offs_m = start_m * BLOCK_M + tl.arange(0, BLOCK_M)
    offs_d = tl.arange(0, HEAD_DIM)
    offs_n = tl.arange(0, BLOCK_N)
    q_ptrs = Q + q_off + offs_m[:, None] * stride_qm + offs_d[None, :] * stride_qk
    k_ptrs = K + k_off + offs_d[:, None] * stride_kk + offs_n[None, :] * stride_kn
    v_ptrs = V + v_off + offs_n[:, None] * stride_vn + offs_d[None, :] * stride_vk
    m_i = tl.full([BLOCK_M], float("-inf"), dtype=tl.float32)
    l_i = tl.zeros([BLOCK_M], dtype=tl.float32) + 1.0
    acc = tl.zeros([BLOCK_M, HEAD_DIM], dtype=tl.float32)
    q = tl.load(q_ptrs)
    acc, l_i, m_i = _attn_fwd_inner(
        acc,
        l_i,
        m_i,
        q,
        k_ptrs,
        v_ptrs,
        sm_scale,
        stride_kn,
        stride_vn,
        start_m,
        seqlen_k,
        BLOCK_M,
        BLOCK_N,
        HEAD_DIM,
        CAUSAL,
    )
    acc = acc / l_i[:, None]
    lse = m_i + tl.math.log2(l_i) / 1.4426950408889634
    o_ptrs = (
        Out
        + off_hz * stride_oh
        + offs_m[:, None] * stride_om
        + offs_d[None, :] * stride_ok
    )
    tl.store(o_ptrs, acc.to(Out.dtype.element_ty))
    tl.store(Lse + off_hz * seqlen_q + offs_m, lse)

# config = {"BLOCK_M": 128, "BLOCK_N": 64, "HEAD_DIM": 16, "arch": "sm_80", "causal": false, "dtype": "bf16", "num_stages": 2, "num_warps": 8}
# arch = sm_80


// ===== COMPILED SASS (sm_80) =====

	.target	sm_80

	.elftype	@"ET_EXEC"


//--------------------- .note.nv.tkinfo           --------------------------
	.section	.note.nv.tkinfo,"",@"SHT_NOTE"
	.sectionflags	@"SHF_NOTE_NV_TKINFO"
	.tkinfo
        /*0018*/ 	.word	0x00000002
        /*0030*/ 	.string	""
        /*0030*/ 	.string	"ptxas"
        /*0030*/ 	.string	"Cuda compilation tools, release 13.0, V13.0.88"
        /*0030*/ 	.string	"Build cuda_13.0.r13.0/compiler.36424714_0"
        /*0030*/ 	.string	"-v  -suppress-debug-info  -lineinfo  -arch sm_80 "



//--------------------- .note.nv.cuinfo           --------------------------
	.section	.note.nv.cuinfo,"",@"SHT_NOTE"
	.sectionflags	@"SHF_NOTE_NV_CUINFO"
        /*0018*/ 	.short	0x0002
        /*001a*/ 	.short	0x0050
        /*001c*/ 	.short	0x0082
	.zero		2


//--------------------- .nv.info                  --------------------------
	.section	.nv.info,"",@"SHT_CUDA_INFO"
	.align	4


	//----- nvinfo : EIATTR_REGCOUNT
	.align		4
        /*0000*/ 	.byte	0x04, 0x2f
        /*0002*/ 	.short	(.L_2 - .L_1)
	.align		4
.L_1:
        /*0004*/ 	.word	index@(attn_fwd)
        /*0008*/ 	.word	0x00000063


	//----- nvinfo : EIATTR_FRAME_SIZE
	.align		4
.L_2:
        /*000c*/ 	.byte	0x04, 0x11
        /*000e*/ 	.short	(.L_4 - .L_3)
	.align		4
.L_3:
        /*0010*/ 	.word	index@(attn_fwd)
        /*0014*/ 	.word	0x00000000


	//----- nvinfo : EIATTR_MIN_STACK_SIZE
	.align		4
.L_4:
        /*0018*/ 	.byte	0x04, 0x12
        /*001a*/ 	.short	(.L_6 - .L_5)
	.align		4
.L_5:
        /*001c*/ 	.word	index@(attn_fwd)
        /*0020*/ 	.word	0x00000000
.L_6:


//--------------------- .nv.info.attn_fwd         --------------------------
	.section	.nv.info.attn_fwd,"",@"SHT_CUDA_INFO"
	.sectionflags	@""
	.align	4


	//----- nvinfo : EIATTR_CUDA_API_VERSION
	.align		4
        /*0000*/ 	.byte	0x04, 0x37
        /*0002*/ 	.short	(.L_8 - .L_7)
.L_7:
        /*0004*/ 	.word	0x00000082


	//----- nvinfo : EIATTR_SW2861232_WAR
	.align		4
.L_8:
        /*0008*/ 	.byte	0x01, 0x35
	.zero		2


	//----- nvinfo : EIATTR_PARAM_CBANK
	.align		4
        /*000c*/ 	.byte	0x04, 0x0a
        /*000e*/ 	.short	(.L_10 - .L_9)
	.align		4
.L_9:
        /*0010*/ 	.word	index@(.nv.constant0.attn_fwd)
        /*0014*/ 	.short	0x0160
        /*0016*/ 	.short	0x0088


	//----- nvinfo : EIATTR_CBANK_PARAM_SIZE
	.align		4
.L_10:
        /*0018*/ 	.byte	0x03, 0x19
        /*001a*/ 	.short	0x0088


	//----- nvinfo : EIATTR_KPARAM_INFO
	.align		4
        /*001c*/ 	.byte	0x04, 0x17
        /*001e*/ 	.short	(.L_12 - .L_11)
.L_11:
        /*0020*/ 	.word	0x00000000
        /*0024*/ 	.short	0x0019
        /*0026*/ 	.short	0x0080
        /*0028*/ 	.byte	0x00, 0xf4, 0x21, 0x00


	//----- nvinfo : EIATTR_KPARAM_INFO
	.align		4
.L_12:
        /*002c*/ 	.byte	0x04, 0x17
        /*002e*/ 	.short	(.L_14 - .L_13)
.L_13:
        /*0030*/ 	.word	0x00000000
        /*0034*/ 	.short	0x0018
        /*0036*/ 	.short	0x0078
        /*0038*/ 	.byte	0x00, 0xf4, 0x21, 0x00


	//----- nvinfo : EIATTR_KPARAM_INFO
	.align		4
.L_14:
        /*003c*/ 	.byte	0x04, 0x17
        /*003e*/ 	.short	(.L_16 - .L_15)
.L_15:
        /*0040*/ 	.word	0x00000000
        /*0044*/ 	.short	0x0017
        /*0046*/ 	.short	0x0070
        /*0048*/ 	.byte	0x00, 0xf0, 0x11, 0x00


	//----- nvinfo : EIATTR_KPARAM_INFO
	.align		4
.L_16:
        /*004c*/ 	.byte	0x04, 0x17
        /*004e*/ 	.short	(.L_18 - .L_17)
.L_17:
        /*0050*/ 	.word	0x00000000
        /*0054*/ 	.short	0x0016
        /*0056*/ 	.short	0x006c
        /*0058*/ 	.byte	0x00, 0xf0, 0x11, 0x00


	//----- nvinfo : EIATTR_KPARAM_INFO
	.align		4
.L_18:
        /*005c*/ 	.byte	0x04, 0x17
        /*005e*/ 	.short	(.L_20 - .L_19)
.L_19:
        /*0060*/ 	.word	0x00000000
        /*0064*/ 	.short	0x0015
        /*0066*/ 	.short	0x0068
        /*0068*/ 	.byte	0x00, 0xf0, 0x11, 0x00


	//----- nvinfo : EIATTR_KPARAM_INFO
	.align		4
.L_20:
        /*006c*/ 	.byte	0x04, 0x17
        /*006e*/ 	.short	(.L_22 - .L_21)
.L_21:
        /*0070*/ 	.word	0x00000000
        /*0074*/ 	.short	0x0014
        /*0076*/ 	.short	0x0064
        /*0078*/ 	.byte	0x00, 0xf0, 0x11, 0x00


	//----- nvinfo : EIATTR_KPARAM_INFO
	.align		4
.L_22:
        /*007c*/ 	.byte	0x04, 0x17
        /*007e*/ 	.short	(.L_24 - .L_23)
.L_23:
        /*0080*/ 	.word	0x00000000
        /*0084*/ 	.short	0x0013
        /*0086*/ 	.short	0x0060
        /*0088*/ 	.byte	0x00, 0xf0, 0x11, 0x00


	//----- nvinfo : EIATTR_KPARAM_INFO
	.align		4
.L_24:
        /*008c*/ 	.byte	0x04, 0x17
        /*008e*/ 	.short	(.L_26 - .L_25)
.L_25:
        /*0090*/ 	.word	0x00000000
        /*0094*/ 	.short	0x0012
        /*0096*/ 	.short	0x005c
        /*0098*/ 	.byte	0x00, 0xf0, 0x11, 0x00


	//----- nvinfo : EIATTR_KPARAM_INFO
	.align		4
.L_26:
        /*009c*/ 	.byte	0x04, 0x17
        /*009e*/ 	.short	(.L_28 - .L_27)
.L_27:
        /*00a0*/ 	.word	0x00000000
        /*00a4*/ 	.short	0x0011
        /*00a6*/ 	.short	0x0058
        /*00a8*/ 	.byte	0x00, 0xf0, 0x11, 0x00


	//----- nvinfo : EIATTR_KPARAM_INFO
	.align		4
.L_28:
        /*00ac*/ 	.byte	0x04, 0x17
        /*00ae*/ 	.short	(.L_30 - .L_29)
.L_29:
        /*00b0*/ 	.word	0x00000000
        /*00b4*/ 	.short	0x0010
        /*00b6*/ 	.short	0x0054
        /*00b8*/ 	.byte	0x00, 0xf0, 0x11, 0x00


	//----- nvinfo : EIATTR_KPARAM_INFO
	.align		4
.L_30:
        /*00bc*/ 	.byte	0x04, 0x17
        /*00be*/ 	.short	(.L_32 - .L_31)
.L_31:
        /*00c0*/ 	.word	0x00000000
        /*00c4*/ 	.short	0x000f
        /*00c6*/ 	.short	0x0050
        /*00c8*/ 	.byte	0x00, 0xf0, 0x11, 0x00


	//----- nvinfo : EIATTR_KPARAM_INFO
	.align		4
.L_32:
        /*00cc*/ 	.byte	0x04, 0x17
        /*00ce*/ 	.short	(.L_34 - .L_33)
.L_33:
        /*00d0*/ 	.word	0x00000000
        /*00d4*/ 	.short	0x000e
        /*00d6*/ 	.short	0x004c
        /*00d8*/ 	.byte	0x00, 0xf0, 0x11, 0x00


	//----- nvinfo : EIATTR_KPARAM_INFO
	.align		4
.L_34:
        /*00dc*/ 	.byte	0x04, 0x17
        /*00de*/ 	.short	(.L_36 - .L_35)
.L_35:
        /*00e0*/ 	.word	0x00000000
        /*00e4*/ 	.short	0x000d
        /*00e6*/ 	.short	0x0048
        /*00e8*/ 	.byte	0x00, 0xf0, 0x11, 0x00


	//----- nvinfo : EIATTR_KPARAM_INFO
	.align		4
.L_36:
        /*00ec*/ 	.byte	0x04, 0x17
        /*00ee*/ 	.short	(.L_38 - .L_37)
.L_37:
        /*00f0*/ 	.word	0x00000000
        /*00f4*/ 	.short	0x000c
        /*00f6*/ 	.short	0x0044
        /*00f8*/ 	.byte	0x00, 0xf0, 0x11, 0x00


	//----- nvinfo : EIATTR_KPARAM_INFO
	.align		4
.L_38:
        /*00fc*/ 	.byte	0x04, 0x17
        /*00fe*/ 	.short	(.L_40 - .L_39)
.L_39:
        /*0100*/ 	.word	0x00000000
        /*0104*/ 	.short	0x000b
        /*0106*/ 	.short	0x0040
        /*0108*/ 	.byte	0x00, 0xf0, 0x11, 0x00


	//----- nvinfo : EIATTR_KPARAM_INFO
	.align		4
.L_40:
        /*010c*/ 	.byte	0x04, 0x17
        /*010e*/ 	.short	(.L_42 - .L_41)
.L_41:
        /*0110*/ 	.word	0x00000000
        /*0114*/ 	.short	0x000a
        /*0116*/ 	.short	0x003c
        /*0118*/ 	.byte	0x00, 0xf0, 0x11, 0x00


	//----- nvinfo : EIATTR_KPARAM_INFO
	.align		4
.L_42:
        /*011c*/ 	.byte	0x04, 0x17
        /*011e*/ 	.short	(.L_44 - .L_43)
.L_43:
        /*0120*/ 	.word	0x00000000
        /*0124*/ 	.short	0x0009
        /*0126*/ 	.short	0x0038
        /*0128*/ 	.byte	0x00, 0xf0, 0x11, 0x00


	//----- nvinfo : EIATTR_KPARAM_INFO
	.align		4
.L_44:
        /*012c*/ 	.byte	0x04, 0x17
        /*012e*/ 	.short	(.L_46 - .L_45)
.L_45:
        /*0130*/ 	.word	0x00000000
        /*0134*/ 	.short	0x0008
        /*0136*/ 	.short	0x0034
        /*0138*/ 	.byte	0x00, 0xf0, 0x11, 0x00


	//----- nvinfo : EIATTR_KPARAM_INFO
	.align		4
.L_46:
        /*013c*/ 	.byte	0x04, 0x17
        /*013e*/ 	.short	(.L_48 - .L_47)
.L_47:
        /*0140*/ 	.word	0x00000000
        /*0144*/ 	.short	0x0007
        /*0146*/ 	.short	0x0030
        /*0148*/ 	.byte	0x00, 0xf0, 0x11, 0x00


	//----- nvinfo : EIATTR_KPARAM_INFO
	.align		4
.L_48:
        /*014c*/ 	.byte	0x04, 0x17
        /*014e*/ 	.short	(.L_50 - .L_49)
.L_49:
        /*0150*/ 	.word	0x00000000
        /*0154*/ 	.short	0x0006
        /*0156*/ 	.short	0x002c
        /*0158*/ 	.byte	0x00, 0xf0, 0x11, 0x00


	//----- nvinfo : EIATTR_KPARAM_INFO
	.align		4
.L_50:
        /*015c*/ 	.byte	0x04, 0x17
        /*015e*/ 	.short	(.L_52 - .L_51)
.L_51:
        /*0160*/ 	.word	0x00000000
        /*0164*/ 	.short	0x0005
        /*0166*/ 	.short	0x0028
        /*0168*/ 	.byte	0x00, 0xf0, 0x11, 0x00


	//----- nvinfo : EIATTR_KPARAM_INFO
	.align		4
.L_52:
        /*016c*/ 	.byte	0x04, 0x17
        /*016e*/ 	.short	(.L_54 - .L_53)
.L_53:
        /*0170*/ 	.word	0x00000000
        /*0174*/ 	.short	0x0004
        /*0176*/ 	.short	0x0020
        /*0178*/ 	.byte	0x00, 0xf4, 0x21, 0x00


	//----- nvinfo : EIATTR_KPARAM_INFO
	.align		4
.L_54:
        /*017c*/ 	.byte	0x04, 0x17
        /*017e*/ 	.short	(.L_56 - .L_55)
.L_55:
        /*0180*/ 	.word	0x00000000
        /*0184*/ 	.short	0x0003
        /*0186*/ 	.short	0x0018
        /*0188*/ 	.byte	0x00, 0xf4, 0x21, 0x00


	//----- nvinfo : EIATTR_KPARAM_INFO
	.align		4
.L_56:
        /*018c*/ 	.byte	0x04, 0x17
        /*018e*/ 	.short	(.L_58 - .L_57)
.L_57:
        /*0190*/ 	.word	0x00000000
        /*0194*/ 	.short	0x0002
        /*0196*/ 	.short	0x0010
        /*0198*/ 	.byte	0x00, 0xf4, 0x21, 0x00


	//----- nvinfo : EIATTR_KPARAM_INFO
	.align		4
.L_58:
        /*019c*/ 	.byte	0x04, 0x17
        /*019e*/ 	.short	(.L_60 - .L_59)
.L_59:
        /*01a0*/ 	.word	0x00000000
        /*01a4*/ 	.short	0x0001
        /*01a6*/ 	.short	0x0008
        /*01a8*/ 	.byte	0x00, 0xf4, 0x21, 0x00


	//----- nvinfo : EIATTR_KPARAM_INFO
	.align		4
.L_60:
        /*01ac*/ 	.byte	0x04, 0x17
        /*01ae*/ 	.short	(.L_62 - .L_61)
.L_61:
        /*01b0*/ 	.word	0x00000000
        /*01b4*/ 	.short	0x0000
        /*01b6*/ 	.short	0x0000
        /*01b8*/ 	.byte	0x00, 0xf4, 0x21, 0x00


	//----- nvinfo : EIATTR_MAXREG_COUNT
	.align		4
.L_62:
        /*01bc*/ 	.byte	0x03, 0x1b
        /*01be*/ 	.short	0x00ff


	//----- nvinfo : EIATTR_NUM_BARRIERS
	.align		4
        /*01c0*/ 	.byte	0x02, 0x4c
        /*01c2*/ 	.byte	0x01
	.zero		1


	//----- nvinfo : EIATTR_MERCURY_ISA_VERSION
	.align		4
        /*01c4*/ 	.byte	0x03, 0x5f
        /*01c6*/ 	.short	0x0000


	//----- nvinfo : EIATTR_COOP_GROUP_MASK_REGIDS
	.align		4
        /*01c8*/ 	.byte	0x04, 0x29
        /*01ca*/ 	.short	(.L_64 - .L_63)


	//   ....[0]....
.L_63:
        /*01cc*/ 	.word	0xffffffff


	//   ....[1]....
        /*01d0*/ 	.word	0xffffffff


	//   ....[2]....
        /*01d4*/ 	.word	0xffffffff


	//   ....[3]....
        /*01d8*/ 	.word	0xffffffff


	//   ....[4]....
        /*01dc*/ 	.word	0xffffffff


	//   ....[5]....
        /*01e0*/ 	.word	0xffffffff


	//   ....[6]....
        /*01e4*/ 	.word	0xffffffff


	//   ....[7]....
        /*01e8*/ 	.word	0xffffffff


	//----- nvinfo : EIATTR_COOP_GROUP_INSTR_OFFSETS
	.align		4
.L_64:
        /*01ec*/ 	.byte	0x04, 0x28
        /*01ee*/ 	.short	(.L_66 - .L_65)


	//   ....[0]....
.L_65:
        /*01f0*/ 	.word	0x00000e70


	//   ....[1]....
        /*01f4*/ 	.word	0x00000f30


	//   ....[2]....
        /*01f8*/ 	.word	0x00001090


	//   ....[3]....
        /*01fc*/ 	.word	0x000010f0


	//   ....[4]....
        /*0200*/ 	.word	0x00001af0


	//   ....[5]....
        /*0204*/ 	.word	0x00001b00


	//   ....[6]....
        /*0208*/ 	.word	0x00001b90


	//   ....[7]....
        /*020c*/ 	.word	0x00001ba0


	//----- nvinfo : EIATTR_EXIT_INSTR_OFFSETS
	.align		4
.L_66:
        /*0210*/ 	.byte	0x04, 0x1c
        /*0212*/ 	.short	(.L_68 - .L_67)


	//   ....[0]....
.L_67:
        /*0214*/ 	.word	0x00002820


	//   ....[1]....
        /*0218*/ 	.word	0x000028c0


	//----- nvinfo : EIATTR_REQNTID
	.align		4
.L_68:
        /*021c*/ 	.byte	0x04, 0x10
        /*021e*/ 	.short	(.L_70 - .L_69)
.L_69:
        /*0220*/ 	.word	0x00000100
        /*0224*/ 	.word	0x00000001
        /*0228*/ 	.word	0x00000001
.L_70:


//--------------------- .nv.callgraph             --------------------------
	.section	.nv.callgraph,"",@"SHT_CUDA_CALLGRAPH"
	.align	4
	.sectionentsize	8
	.align		4
        /*0000*/ 	.word	0x00000000
	.align		4
        /*0004*/ 	.word	0xffffffff
	.align		4
        /*0008*/ 	.word	0x00000000
	.align		4
        /*000c*/ 	.word	0xfffffffe
	.align		4
        /*0010*/ 	.word	0x00000000
	.align		4
        /*0014*/ 	.word	0xfffffffd
	.align		4
        /*0018*/ 	.word	0x00000000
	.align		4
        /*001c*/ 	.word	0xfffffffc


//--------------------- .nv.rel.action            --------------------------
	.section	.nv.rel.action,"",@"SHT_CUDA_RELOCINFO"
	.align	8
	.sectionentsize	8
        /*0000*/ 	.byte	0x73, 0x00, 0x00, 0x00, 0x00, 0x00, 0x00, 0x00, 0x00, 0x00, 0x00, 0x11, 0x25, 0x00, 0x05, 0x36


//--------------------- .nv.constant4             --------------------------
	.section	.nv.constant4,"a",@progbits
	.align	8
	.align		8
.nv.constant4:
        /*0000*/ 	.dword	_$_str


//--------------------- .nv.constant0.attn_fwd    --------------------------
	.section	.nv.constant0.attn_fwd,"a",@progbits
	.sectionflags	@""
	.align	4
.nv.constant0.attn_fwd:
	.zero		488


//--------------------- .text.attn_fwd            --------------------------
	.section	.text.attn_fwd,"ax",@progbits
	.sectioninfo	@"SHI_REGISTERS=99"
	.align	128
        .global         attn_fwd
        .type           attn_fwd,@function
        .size           attn_fwd,(.L_x_3 - attn_fwd)
        .other          attn_fwd,@"STO_CUDA_ENTRY STV_DEFAULT"
attn_fwd:
.text.attn_fwd:
[----:B------:R-:W-:Y:S02]  /*0000*/  MOV R1, c[0x0][0x28] ;  /* 0x00000a0000017a02 */ /* 0x000fe40000000f00 */
[----:B------:R-:W0:Y:S01]  /*0010*/  S2R R0, SR_TID.X ;  /* 0x0000000000007919 */ /* 0x000e220000002100 */
[----:B------:R-:W-:Y:S01]  /*0020*/  MOV R26, c[0x0][0x198] ;  /* 0x00006600001a7a02 */ /* 0x000fe20000000f00 */
[----:B------:R-:W-:Y:S02]  /*0030*/  ULDC.64 UR4, c[0x0][0x118] ;  /* 0x0000460000047ab9 */ /* 0x000fe40000000a00 */
[----:B------:R-:W1:Y:S04]  /*0040*/  S2R R3, SR_CTAID.X ;  /* 0x0000000000037919 */ /* 0x000e680000002500 */
[----:B------:R-:W2:Y:S01]  /*0050*/  S2R R2, SR_CTAID.Y ;  /* 0x0000000000027919 */ /* 0x000ea20000002600 */
[----:B0-----:R-:W-:Y:S02]  /*0060*/  LOP3.LUT R20, R0, 0x7f, RZ, 0xc0, !PT ;  /* 0x0000007f00147812 */ /* 0x001fe400078ec0ff */
[----:B------:R-:W-:-:S02]  /*0070*/  SHF.R.U32.HI R4, RZ, 0x7, R0 ;  /* 0x00000007ff047819 */ /* 0x000fc40000011600 */
[----:B-1----:R-:W-:Y:S02]  /*0080*/  LEA R3, R3, R20, 0x7 ;  /* 0x0000001403037211 */ /* 0x002fe400078e38ff */
[----:B------:R-:W-:Y:S01]  /*0090*/  SGXT.U32 R4, R4, 0x1 ;  /* 0x000000010404781a */ /* 0x000fe20000000000 */
[----:B--2---:R-:W-:Y:S02]  /*00a0*/  IMAD R5, R2, c[0x0][0x190], RZ ;  /* 0x0000640002057a24 */ /* 0x004fe400078e02ff */
[----:B------:R-:W-:Y:S02]  /*00b0*/  IMAD R7, R3, c[0x0][0x194], RZ ;  /* 0x0000650003077a24 */ /* 0x000fe400078e02ff */
[----:B------:R-:W-:Y:S01]  /*00c0*/  IMAD R10, R4, c[0x0][0x198], RZ ;  /* 0x00006600040a7a24 */ /* 0x000fe200078e02ff */
[C---:B------:R-:W-:Y:S01]  /*00d0*/  SHF.L.U32 R6, R5.reuse, 0x1, RZ ;  /* 0x0000000105067819 */ /* 0x040fe200000006ff */
[----:B------:R-:W-:Y:S01]  /*00e0*/  IMAD.HI R5, R5, 0x2, RZ ;  /* 0x0000000205057827 */ /* 0x000fe200078e02ff */
[----:B------:R-:W-:-:S02]  /*00f0*/  SHF.L.U32 R9, R7, 0x1, RZ ;  /* 0x0000000107097819 */ /* 0x000fc400000006ff */
[----:B------:R-:W-:Y:S01]  /*0100*/  LEA R11, R26, R10, 0x1 ;  /* 0x0000000a1a0b7211 */ /* 0x000fe200078e08ff */
[----:B------:R-:W-:Y:S01]  /*0110*/  IMAD.HI R8, R7, 0x2, RZ ;  /* 0x0000000207087827 */ /* 0x000fe200078e02ff */
[----:B------:R-:W-:-:S03]  /*0120*/  IADD3 R22, P0, P1, R9, c[0x0][0x160], R6 ;  /* 0x0000580009167a10 */ /* 0x000fc6000791e006 */
[----:B------:R-:W-:Y:S01]  /*0130*/  IMAD R12, R26, 0x2, R11 ;  /* 0x000000021a0c7824 */ /* 0x000fe200078e020b */
[----:B------:R-:W-:Y:S02]  /*0140*/  IADD3.X R24, R8, c[0x0][0x164], R5, P0, P1 ;  /* 0x0000590008187a10 */ /* 0x000fe400007e2405 */
[----:B------:R-:W-:Y:S02]  /*0150*/  LEA R6, P0, R10, R22, 0x1 ;  /* 0x000000160a067211 */ /* 0x000fe400078008ff */
[----:B------:R-:W-:Y:S02]  /*0160*/  LEA R5, R26, R12, 0x1 ;  /* 0x0000000c1a057211 */ /* 0x000fe400078e08ff */
[----:B------:R-:W-:Y:S02]  /*0170*/  LEA R8, P1, R11, R22, 0x1 ;  /* 0x000000160b087211 */ /* 0x000fe400078208ff */
[----:B------:R-:W-:Y:S02]  /*0180*/  LEA.HI.X.SX32 R7, R10, R24, 0x1, P0 ;  /* 0x000000180a077211 */ /* 0x000fe400000f0eff */
[----:B------:R-:W-:-:S02]  /*0190*/  LEA R10, P0, R12, R22, 0x1 ;  /* 0x000000160c0a7211 */ /* 0x000fc400078008ff */
[----:B------:R-:W-:Y:S01]  /*01a0*/  LEA R13, R26, R5, 0x1 ;  /* 0x000000051a0d7211 */ /* 0x000fe200078e08ff */
[----:B------:R0:W2:Y:S01]  /*01b0*/  LDG.E.U16 R21, [R6.64] ;  /* 0x0000000406157981 */ /* 0x0000a2000c1e1500 */
[-C--:B------:R-:W-:Y:S02]  /*01c0*/  LEA.HI.X.SX32 R9, R11, R24.reuse, 0x1, P1 ;  /* 0x000000180b097211 */ /* 0x080fe400008f0eff */
[----:B------:R-:W-:Y:S02]  /*01d0*/  LEA.HI.X.SX32 R11, R12, R24, 0x1, P0 ;  /* 0x000000180c0b7211 */ /* 0x000fe400000f0eff */
[C---:B------:R-:W-:Y:S02]  /*01e0*/  LEA R14, P0, R13.reuse, R22, 0x1 ;  /* 0x000000160d0e7211 */ /* 0x040fe400078008ff */
[----:B------:R-:W-:Y:S01]  /*01f0*/  LEA R17, R26, R13, 0x1 ;  /* 0x0000000d1a117211 */ /* 0x000fe200078e08ff */
[----:B------:R1:W3:Y:S01]  /*0200*/  LDG.E.U16 R9, [R8.64] ;  /* 0x0000000408097981 */ /* 0x0002e2000c1e1500 */
[----:B------:R-:W-:-:S02]  /*0210*/  LEA.HI.X.SX32 R15, R13, R24, 0x1, P0 ;  /* 0x000000180d0f7211 */ /* 0x000fc400000f0eff */
[C---:B------:R-:W-:Y:S01]  /*0220*/  LEA R13, R26.reuse, R17, 0x1 ;  /* 0x000000111a0d7211 */ /* 0x040fe200078e08ff */
[----:B------:R4:W5:Y:S01]  /*0230*/  LDG.E.U16 R10, [R10.64] ;  /* 0x000000040a0a7981 */ /* 0x000962000c1e1500 */
[-C--:B------:R-:W-:Y:S02]  /*0240*/  LEA R16, P1, R17, R22.reuse, 0x1 ;  /* 0x0000001611107211 */ /* 0x080fe400078208ff */
[----:B0-----:R-:W-:Y:S01]  /*0250*/  LEA R7, R26, R13, 0x1 ;  /* 0x0000000d1a077211 */ /* 0x001fe200078e08ff */
[----:B------:R0:W3:Y:S01]  /*0260*/  LDG.E.U16 R14, [R14.64] ;  /* 0x000000040e0e7981 */ /* 0x0000e2000c1e1500 */
[----:B------:R-:W-:Y:S02]  /*0270*/  LEA R18, P2, R13, R22, 0x1 ;  /* 0x000000160d127211 */ /* 0x000fe400078408ff */
[----:B------:R-:W-:Y:S02]  /*0280*/  LEA.HI.X.SX32 R17, R17, R24, 0x1, P1 ;  /* 0x0000001811117211 */ /* 0x000fe400008f0eff */
[----:B------:R-:W-:-:S02]  /*0290*/  LEA R12, P0, R5, R22, 0x1 ;  /* 0x00000016050c7211 */ /* 0x000fc400078008ff */
[----:B------:R-:W-:Y:S01]  /*02a0*/  LEA R6, P1, R7, R22, 0x1 ;  /* 0x0000001607067211 */ /* 0x000fe200078208ff */
[----:B------:R-:W5:Y:S01]  /*02b0*/  LDG.E.U16 R16, [R16.64] ;  /* 0x0000000410107981 */ /* 0x000f62000c1e1500 */
[-C--:B------:R-:W-:Y:S02]  /*02c0*/  LEA.HI.X.SX32 R19, R13, R24.reuse, 0x1, P2 ;  /* 0x000000180d137211 */ /* 0x080fe400010f0eff */
[-C--:B------:R-:W-:Y:S02]  /*02d0*/  LEA.HI.X.SX32 R13, R5, R24.reuse, 0x1, P0 ;  /* 0x00000018050d7211 */ /* 0x080fe400000f0eff */
[----:B------:R-:W-:Y:S01]  /*02e0*/  LEA.HI.X.SX32 R7, R7, R24, 0x1, P1 ;  /* 0x0000001807077211 */ /* 0x000fe200008f0eff */
[----:B------:R0:W5:Y:S04]  /*02f0*/  LDG.E.U16 R18, [R18.64] ;  /* 0x0000000412127981 */ /* 0x000168000c1e1500 */
[----:B------:R0:W5:Y:S04]  /*0300*/  LDG.E.U16 R12, [R12.64] ;  /* 0x000000040c0c7981 */ /* 0x000168000c1e1500 */
[----:B------:R0:W5:Y:S01]  /*0310*/  LDG.E.U16 R6, [R6.64] ;  /* 0x0000000406067981 */ /* 0x000162000c1e1500 */
[----:B------:R-:W-:Y:S01]  /*0320*/  SHF.R.S32.HI R5, RZ, 0x7, R0 ;  /* 0x00000007ff057819 */ /* 0x000fe20000011400 */
[----:B------:R-:W-:-:S03]  /*0330*/  IMAD.SHL.U32 R20, R20, 0x2, RZ ;  /* 0x0000000214147824 */ /* 0x000fc600078e00ff */
[----:B------:R-:W-:-:S04]  /*0340*/  SGXT R5, R5, 0x1 ;  /* 0x000000010505781a */ /* 0x000fc80000000200 */
[----:B------:R-:W-:-:S04]  /*0350*/  LOP3.LUT R5, R20, 0x110, R5, 0x78, !PT ;  /* 0x0000011014057812 */ /* 0x000fc800078e7805 */
[C---:B----4-:R-:W-:Y:S02]  /*0360*/  LOP3.LUT R11, R5.reuse, 0x20, RZ, 0x3c, !PT ;  /* 0x00000020050b7812 */ /* 0x050fe400078e3cff */
[C---:B0-----:R-:W-:Y:S02]  /*0370*/  LOP3.LUT R15, R5.reuse, 0x40, RZ, 0x3c, !PT ;  /* 0x00000040050f7812 */ /* 0x041fe400078e3cff */
[----:B------:R-:W-:Y:S02]  /*0380*/  LOP3.LUT R13, R5, 0x60, RZ, 0x3c, !PT ;  /* 0x00000060050d7812 */ /* 0x000fe400078e3cff */
[----:B------:R-:W-:-:S04]  /*0390*/  MOV R7, 0x1 ;  /* 0x0000000100077802 */ /* 0x000fc80000000f00 */
[----:B------:R-:W-:Y:S01]  /*03a0*/  ISETP.LE.AND P0, PT, R7, c[0x0][0x1d0], PT ;  /* 0x0000740007007a0c */ /* 0x000fe20003f03270 */
[----:B------:R-:W-:Y:S01]  /*03b0*/  CS2R R28, SRZ ;  /* 0x00000000001c7805 */ /* 0x000fe2000001ff00 */
[----:B------:R-:W-:Y:S01]  /*03c0*/  MOV R72, 0xff800000 ;  /* 0xff80000000487802 */ /* 0x000fe20000000f00 */
[----:B------:R-:W-:Y:S01]  /*03d0*/  CS2R R30, SRZ ;  /* 0x00000000001e7805 */ /* 0x000fe2000001ff00 */
[----:B-1----:R-:W-:Y:S01]  /*03e0*/  MOV R8, 0x3f800000 ;  /* 0x3f80000000087802 */ /* 0x002fe20000000f00 */
[----:B------:R-:W-:Y:S01]  /*03f0*/  CS2R R24, SRZ ;  /* 0x0000000000187805 */ /* 0x000fe2000001ff00 */
[----:B------:R-:W-:Y:S01]  /*0400*/  MOV R19, 0x3f800000 ;  /* 0x3f80000000137802 */ /* 0x000fe20000000f00 */
[----:B------:R-:W-:Y:S01]  /*0410*/  CS2R R26, SRZ ;  /* 0x00000000001a7805 */ /* 0x000fe2000001ff00 */
[----:B------:R-:W-:Y:S01]  /*0420*/  MOV R56, 0xff800000 ;  /* 0xff80000000387802 */ /* 0x000fe20000000f00 */
[----:B--2---:R-:W-:Y:S04]  /*0430*/  STS.U16 [R5], R21 ;  /* 0x0000001505007388 */ /* 0x004fe80000000400 */
[----:B---3--:R-:W-:Y:S04]  /*0440*/  STS.U16 [R5+0x800], R14 ;  /* 0x0008000e05007388 */ /* 0x008fe80000000400 */
[----:B------:R0:W-:Y:S04]  /*0450*/  STS.U16 [R11+0x200], R9 ;  /* 0x000200090b007388 */ /* 0x0001e80000000400 */
[----:B-----5:R-:W-:Y:S04]  /*0460*/  STS.U16 [R11+0xa00], R16 ;  /* 0x000a00100b007388 */ /* 0x020fe80000000400 */
[----:B------:R1:W-:Y:S04]  /*0470*/  STS.U16 [R15+0x400], R10 ;  /* 0x0004000a0f007388 */ /* 0x0003e80000000400 */
[----:B------:R2:W-:Y:S04]  /*0480*/  STS.U16 [R15+0xc00], R18 ;  /* 0x000c00120f007388 */ /* 0x0005e80000000400 */
[----:B------:R2:W-:Y:S04]  /*0490*/  STS.U16 [R13+0x600], R12 ;  /* 0x0006000c0d007388 */ /* 0x0005e80000000400 */
[----:B------:R2:W-:Y:S01]  /*04a0*/  STS.U16 [R13+0xe00], R6 ;  /* 0x000e00060d007388 */ /* 0x0005e20000000400 */
[C---:B0-----:R-:W-:Y:S01]  /*04b0*/  LOP3.LUT R9, R0.reuse, 0xc0, RZ, 0xc0, !PT ;  /* 0x000000c000097812 */ /* 0x041fe200078ec0ff */
[C---:B-1----:R-:W-:Y:S01]  /*04c0*/  IMAD.SHL.U32 R10, R0.reuse, 0x2, RZ ;  /* 0x00000002000a7824 */ /* 0x042fe200078e00ff */
[----:B------:R-:W-:Y:S01]  /*04d0*/  LOP3.LUT R11, R0, 0x7, RZ, 0xc0, !PT ;  /* 0x00000007000b7812 */ /* 0x000fe200078ec0ff */
[----:B------:R-:W-:Y:S05]  /*04e0*/  @!P0 BRA `(.L_x_0) ;  /* 0x000017f000008947 */ /* 0x000fea0003800000 */
[----:B--2---:R-:W-:Y:S01]  /*04f0*/  LOP3.LUT R6, R0, 0xf, RZ, 0xc0, !PT ;  /* 0x0000000f00067812 */ /* 0x004fe200078ec0ff */
[----:B------:R-:W-:Y:S01]  /*0500*/  IMAD R5, R2, c[0x0][0x1a0], RZ ;  /* 0x0000680002057a24 */ /* 0x000fe200078e02ff */
[----:B------:R-:W-:Y:S01]  /*0510*/  LOP3.LUT R7, R0, 0x3f, RZ, 0xc0, !PT ;  /* 0x0000003f00077812 */ /* 0x000fe200078ec0ff */
[----:B------:R-:W-:Y:S01]  /*0520*/  IMAD.MOV.U32 R87, RZ, RZ, -0x800000 ;  /* 0xff800000ff577424 */ /* 0x000fe200078e00ff */
[----:B------:R-:W-:Y:S01]  /*0530*/  MOV R21, c[0x0][0x1b8] ;  /* 0x00006e0000157a02 */ /* 0x000fe20000000f00 */
[----:B------:R-:W-:Y:S01]  /*0540*/  IMAD R8, R6, c[0x0][0x1a8], RZ ;  /* 0x00006a0006087a24 */ /* 0x000fe200078e02ff */
[----:B------:R-:W-:Y:S01]  /*0550*/  MOV R85, 0xff800000 ;  /* 0xff80000000557802 */ /* 0x000fe20000000f00 */
[----:B------:R-:W-:Y:S01]  /*0560*/  IMAD R6, R2, c[0x0][0x1b0], RZ ;  /* 0x00006c0002067a24 */ /* 0x000fe200078e02ff */
[----:B------:R-:W-:Y:S01]  /*0570*/  CS2R R28, SRZ ;  /* 0x00000000001c7805 */ /* 0x000fe2000001ff00 */
[----:B------:R-:W-:Y:S01]  /*0580*/  IMAD R14, R7, c[0x0][0x1b4], RZ ;  /* 0x00006d00070e7a24 */ /* 0x000fe200078e02ff */
[C---:B------:R-:W-:Y:S01]  /*0590*/  SHF.L.U32 R7, R5.reuse, 0x1, RZ ;  /* 0x0000000105077819 */ /* 0x040fe200000006ff */
[----:B------:R-:W-:Y:S01]  /*05a0*/  IMAD.HI R5, R5, 0x2, RZ ;  /* 0x0000000205057827 */ /* 0x000fe200078e02ff */
[----:B------:R-:W-:Y:S01]  /*05b0*/  SHF.L.U32 R12, R8, 0x1, RZ ;  /* 0x00000001080c7819 */ /* 0x000fe200000006ff */
[----:B------:R-:W-:Y:S01]  /*05c0*/  CS2R R30, SRZ ;  /* 0x00000000001e7805 */ /* 0x000fe2000001ff00 */
[----:B------:R-:W-:Y:S01]  /*05d0*/  SHF.L.U32 R13, R6, 0x1, RZ ;  /* 0x00000001060d7819 */ /* 0x000fe200000006ff */
[----:B------:R-:W-:Y:S01]  /*05e0*/  IMAD.HI R8, R8, 0x2, RZ ;  /* 0x0000000208087827 */ /* 0x000fe200078e02ff */
[----:B------:R-:W-:Y:S01]  /*05f0*/  SHF.L.U32 R16, R14, 0x1, RZ ;  /* 0x000000010e107819 */ /* 0x000fe200000006ff */
[----:B------:R-:W-:Y:S01]  /*0600*/  CS2R R24, SRZ ;  /* 0x0000000000187805 */ /* 0x000fe2000001ff00 */
[----:B------:R-:W-:Y:S01]  /*0610*/  IADD3 R76, P0, P1, R12, c[0x0][0x168], R7 ;  /* 0x00005a000c4c7a10 */ /* 0x000fe2000791e007 */
[----:B------:R-:W-:Y:S01]  /*0620*/  IMAD.HI R6, R6, 0x2, RZ ;  /* 0x0000000206067827 */ /* 0x000fe200078e02ff */
[----:B------:R-:W-:Y:S01]  /*0630*/  SHF.L.U32 R7, R11, 0x4, RZ ;  /* 0x000000040b077819 */ /* 0x000fe200000006ff */
[----:B------:R-:W-:Y:S01]  /*0640*/  CS2R R26, SRZ ;  /* 0x00000000001a7805 */ /* 0x000fe2000001ff00 */
[----:B------:R-:W-:-:S02]  /*0650*/  SHF.R.S32.HI R12, RZ, 0x2, R0 ;  /* 0x00000002ff0c7819 */ /* 0x000fc40000011400 */
[----:B------:R-:W-:Y:S01]  /*0660*/  IADD3 R70, P2, P3, R16, c[0x0][0x170], R13 ;  /* 0x00005c0010467a10 */ /* 0x000fe20007b5e00d */
[C---:B------:R-:W-:Y:S01]  /*0670*/  IMAD.SHL.U32 R13, R0.reuse, 0x20, RZ ;  /* 0x00000020000d7824 */ /* 0x040fe200078e00ff */
[----:B------:R-:W-:Y:S02]  /*0680*/  LOP3.LUT R16, R0, 0x10, RZ, 0xc0, !PT ;  /* 0x0000001000107812 */ /* 0x000fe400078ec0ff */
[----:B------:R-:W-:Y:S02]  /*0690*/  LOP3.LUT R7, R7, 0xe0, R0, 0x78, !PT ;  /* 0x000000e007077812 */ /* 0x000fe400078e7800 */
[----:B------:R-:W-:Y:S02]  /*06a0*/  SGXT R12, R12, 0x1 ;  /* 0x000000010c0c781a */ /* 0x000fe40000000200 */
[----:B------:R-:W-:Y:S02]  /*06b0*/  LEA R20, R11, R16, 0x1 ;  /* 0x000000100b147211 */ /* 0x000fe400078e08ff */
[----:B------:R-:W-:-:S02]  /*06c0*/  LOP3.LUT R7, R7, 0x10, R10, 0x78, !PT ;  /* 0x0000001007077812 */ /* 0x000fc400078e780a */
[----:B------:R-:W-:Y:S02]  /*06d0*/  LOP3.LUT R18, R12, 0x90, RZ, 0xc0, !PT ;  /* 0x000000900c127812 */ /* 0x000fe400078ec0ff */
[----:B------:R-:W-:Y:S02]  /*06e0*/  LEA R12, R20, R7, 0x7 ;  /* 0x00000007140c7211 */ /* 0x000fe400078e38ff */
[----:B------:R-:W-:Y:S02]  /*06f0*/  LOP3.LUT R15, R18, 0x60, R13, 0xf8, !PT ;  /* 0x00000060120f7812 */ /* 0x000fe400078ef80d */
[--C-:B------:R-:W-:Y:S02]  /*0700*/  SHF.R.U32.HI R7, RZ, 0x4, R0.reuse ;  /* 0x00000004ff077819 */ /* 0x100fe40000011600 */
[----:B------:R-:W-:Y:S02]  /*0710*/  SHF.R.U32.HI R13, RZ, 0x6, R0 ;  /* 0x00000006ff0d7819 */ /* 0x000fe40000011600 */
[----:B------:R-:W-:-:S02]  /*0720*/  IADD3.X R19, R8, c[0x0][0x16c], R5, P0, P1 ;  /* 0x00005b0008137a10 */ /* 0x000fc400007e2405 */
[----:B------:R-:W-:Y:S02]  /*0730*/  SGXT.U32 R7, R7, 0x4 ;  /* 0x000000040707781a */ /* 0x000fe40000000000 */
[----:B------:R-:W-:Y:S01]  /*0740*/  SGXT.U32 R5, R13, 0x2 ;  /* 0x000000020d05781a */ /* 0x000fe20000000000 */
[----:B------:R-:W-:Y:S01]  /*0750*/  IMAD.HI R13, R14, 0x2, RZ ;  /* 0x000000020e0d7827 */ /* 0x000fe200078e02ff */
[----:B------:R-:W-:Y:S02]  /*0760*/  MOV R20, c[0x0][0x1a4] ;  /* 0x0000690000147a02 */ /* 0x000fe40000000f00 */
[----:B------:R-:W-:Y:S01]  /*0770*/  LOP3.LUT R17, R15, 0x10, R10, 0x78, !PT ;  /* 0x000000100f117812 */ /* 0x000fe200078e780a */
[----:B------:R-:W-:Y:S01]  /*0780*/  IMAD R7, R7, c[0x0][0x1a4], RZ ;  /* 0x0000690007077a24 */ /* 0x000fe200078e02ff */
[----:B------:R-:W-:Y:S01]  /*0790*/  IADD3.X R18, R13, c[0x0][0x174], R6, P2, P3 ;  /* 0x00005d000d127a10 */ /* 0x000fe200017e6406 */
[----:B------:R-:W-:Y:S01]  /*07a0*/  IMAD R14, R5, c[0x0][0x1b8], RZ ;  /* 0x00006e00050e7a24 */ /* 0x000fe200078e02ff */
[----:B------:R-:W-:-:S02]  /*07b0*/  LEA.HI R5, R0, 0x30, RZ, 0x1c ;  /* 0x0000003000057811 */ /* 0x000fc400078fe0ff */
[C---:B------:R-:W-:Y:S01]  /*07c0*/  LEA R6, R20.reuse, R7, 0x4 ;  /* 0x0000000714067211 */ /* 0x040fe200078e20ff */
[----:B------:R-:W-:Y:S01]  /*07d0*/  IMAD R15, R21, 0x4, R14 ;  /* 0x00000004150f7824 */ /* 0x000fe200078e020e */
[----:B------:R-:W-:Y:S01]  /*07e0*/  LEA R80, P0, R7, R76, 0x1 ;  /* 0x0000004c07507211 */ /* 0x000fe200078008ff */
[----:B------:R-:W-:Y:S01]  /*07f0*/  IMAD R8, R5, c[0x0][0x1a4], RZ ;  /* 0x0000690005087a24 */ /* 0x000fe200078e02ff */
[----:B------:R-:W-:Y:S02]  /*0800*/  LEA R5, R20, R6, 0x4 ;  /* 0x0000000614057211 */ /* 0x000fe400078e20ff */
[-C--:B------:R-:W-:Y:S02]  /*0810*/  LEA R78, P1, R6, R76.reuse, 0x1 ;  /* 0x0000004c064e7211 */ /* 0x080fe400078208ff */
[-C--:B------:R-:W-:Y:S02]  /*0820*/  LEA R74, P3, R8, R76.reuse, 0x1 ;  /* 0x0000004c084a7211 */ /* 0x080fe400078608ff */
[----:B------:R-:W-:Y:S01]  /*0830*/  LEA R13, R16, R17, 0x4 ;  /* 0x00000011100d7211 */ /* 0x000fe200078e20ff */
[----:B------:R-:W-:Y:S01]  /*0840*/  IMAD R17, R11, 0x90, RZ ;  /* 0x000000900b117824 */ /* 0x000fe200078e02ff */
[----:B------:R-:W-:-:S02]  /*0850*/  LEA R76, P2, R5, R76, 0x1 ;  /* 0x0000004c054c7211 */ /* 0x000fc400078408ff */
[----:B------:R-:W-:Y:S02]  /*0860*/  LEA.HI.X.SX32 R79, R6, R19, 0x1, P1 ;  /* 0x00000013064f7211 */ /* 0x000fe400008f0eff */
[----:B------:R-:W-:Y:S02]  /*0870*/  LEA R16, R21, R15, 0x2 ;  /* 0x0000000f15107211 */ /* 0x000fe400078e10ff */
[----:B------:R-:W-:Y:S02]  /*0880*/  LEA R22, P1, R15, R70, 0x1 ;  /* 0x000000460f167211 */ /* 0x000fe400078208ff */
[----:B------:R-:W-:Y:S02]  /*0890*/  SHF.R.S32.HI R6, RZ, 0x6, R0 ;  /* 0x00000006ff067819 */ /* 0x000fe40000011400 */
[----:B------:R-:W-:Y:S02]  /*08a0*/  LEA.HI.X.SX32 R77, R5, R19, 0x1, P2 ;  /* 0x00000013054d7211 */ /* 0x000fe400010f0eff */
[----:B------:R-:W-:-:S02]  /*08b0*/  LEA R5, R21, R16, 0x2 ;  /* 0x0000001015057211 */ /* 0x000fc400078e10ff */
[----:B------:R-:W-:Y:S02]  /*08c0*/  LEA R68, P2, R16, R70, 0x1 ;  /* 0x0000004610447211 */ /* 0x000fe400078408ff */
[----:B------:R-:W-:Y:S02]  /*08d0*/  LEA.HI.X.SX32 R23, R15, R18, 0x1, P1 ;  /* 0x000000120f177211 */ /* 0x000fe400008f0eff */
[----:B------:R-:W-:Y:S02]  /*08e0*/  SHF.R.U32.HI R15, RZ, 0x2, R9 ;  /* 0x00000002ff0f7819 */ /* 0x000fe40000011609 */
[----:B------:R-:W-:Y:S02]  /*08f0*/  SGXT R6, R6, 0x1 ;  /* 0x000000010606781a */ /* 0x000fe40000000200 */
[-C--:B------:R-:W-:Y:S02]  /*0900*/  LEA.HI.X.SX32 R81, R7, R19.reuse, 0x1, P0 ;  /* 0x0000001307517211 */ /* 0x080fe400000f0eff */
[----:B------:R-:W-:-:S02]  /*0910*/  LEA.HI.X.SX32 R75, R8, R19, 0x1, P3 ;  /* 0x00000013084b7211 */ /* 0x000fc400018f0eff */
[-C--:B------:R-:W-:Y:S02]  /*0920*/  LEA R20, P0, R14, R70.reuse, 0x1 ;  /* 0x000000460e147211 */ /* 0x080fe400078008ff */
[----:B------:R-:W-:Y:S02]  /*0930*/  LEA R70, P3, R5, R70, 0x1 ;  /* 0x0000004605467211 */ /* 0x000fe400078608ff */
[----:B------:R-:W-:Y:S02]  /*0940*/  LEA.HI.X.SX32 R69, R16, R18, 0x1, P2 ;  /* 0x0000001210457211 */ /* 0x000fe400010f0eff */
[--C-:B------:R-:W-:Y:S02]  /*0950*/  LOP3.LUT R15, R15, 0x1fe, R10.reuse, 0x78, !PT ;  /* 0x000001fe0f0f7812 */ /* 0x100fe400078e780a */
[----:B------:R-:W-:Y:S02]  /*0960*/  LOP3.LUT R16, R17, 0x30, R10, 0x78, !PT ;  /* 0x0000003011107812 */ /* 0x000fe400078e780a */
[----:B------:R-:W-:-:S02]  /*0970*/  LOP3.LUT R33, R6, 0x90, RZ, 0xc0, !PT ;  /* 0x0000009006217812 */ /* 0x000fc400078ec0ff */
[-C--:B------:R-:W-:Y:S02]  /*0980*/  LEA.HI.X.SX32 R21, R14, R18.reuse, 0x1, P0 ;  /* 0x000000120e157211 */ /* 0x080fe400000f0eff */
[----:B------:R-:W-:Y:S02]  /*0990*/  LEA.HI.X.SX32 R71, R5, R18, 0x1, P3 ;  /* 0x0000001205477211 */ /* 0x000fe400018f0eff */
[----:B------:R-:W-:Y:S02]  /*09a0*/  MOV R8, 0x3f800000 ;  /* 0x3f80000000087802 */ /* 0x000fe40000000f00 */
[----:B------:R-:W-:Y:S02]  /*09b0*/  MOV R14, RZ ;  /* 0x000000ff000e7202 */ /* 0x000fe40000000f00 */
[----:B------:R-:W-:Y:S02]  /*09c0*/  MOV R5, RZ ;  /* 0x000000ff00057202 */ /* 0x000fe40000000f00 */
[----:B------:R-:W-:-:S02]  /*09d0*/  MOV R19, 0x3f800000 ;  /* 0x3f80000000137802 */ /* 0x000fc40000000f00 */
[----:B------:R-:W-:Y:S02]  /*09e0*/  MOV R7, RZ ;  /* 0x000000ff00077202 */ /* 0x000fe40000000f00 */
[----:B------:R-:W-:Y:S02]  /*09f0*/  LOP3.LUT R17, R15, 0x40, RZ, 0x3c, !PT ;  /* 0x000000400f117812 */ /* 0x000fe400078e3cff */
[----:B------:R-:W-:Y:S02]  /*0a00*/  LOP3.LUT R18, R16, 0x40, RZ, 0x3c, !PT ;  /* 0x0000004010127812 */ /* 0x000fe400078e3cff */
[----:B------:R-:W-:Y:S02]  /*0a10*/  LOP3.LUT R6, R33, 0x17e, R10, 0x78, !PT ;  /* 0x0000017e21067812 */ /* 0x000fe400078e780a */
.L_x_1:
[----:B------:R-:W-:-:S04]  /*0a20*/  IMAD.WIDE R40, R14, 0x2, R76 ;  /* 0x000000020e287825 */ /* 0x000fc800078e024c */
[C---:B------:R-:W-:Y:S02]  /*0a30*/  IMAD.WIDE R36, R14.reuse, 0x2, R80 ;  /* 0x000000020e247825 */ /* 0x040fe400078e0250 */
[----:B------:R-:W2:Y:S02]  /*0a40*/  LDG.E.U16 R41, [R40.64] ;  /* 0x0000000428297981 */ /* 0x000ea4000c1e1500 */
[C---:B------:R-:W-:Y:S02]  /*0a50*/  IMAD.WIDE R38, R14.reuse, 0x2, R78 ;  /* 0x000000020e267825 */ /* 0x040fe400078e024e */
[----:B------:R-:W3:Y:S02]  /*0a60*/  LDG.E.U16 R49, [R36.64] ;  /* 0x0000000424317981 */ /* 0x000ee4000c1e1500 */
[----:B------:R-:W-:Y:S02]  /*0a70*/  IMAD.WIDE R42, R14, 0x2, R74 ;  /* 0x000000020e2a7825 */ /* 0x000fe400078e024a */
[----:B------:R-:W4:Y:S04]  /*0a80*/  LDG.E.U16 R51, [R38.64] ;  /* 0x0000000426337981 */ /* 0x000f28000c1e1500 */
[----:B------:R-:W5:Y:S04]  /*0a90*/  LDG.E.U16 R57, [R42.64] ;  /* 0x000000042a397981 */ /* 0x000f68000c1e1500 */
[----:B------:R-:W-:Y:S01]  /*0aa0*/  BAR.SYNC.DEFER_BLOCKING 0x0 ;  /* 0x0000000000007b1d */ /* 0x000fe20000010000 */
[----:B------:R-:W-:-:S04]  /*0ab0*/  IMAD.WIDE R88, R5, 0x2, R68 ;  /* 0x0000000205587825 */ /* 0x000fc800078e0244 */
[----:B------:R-:W-:-:S04]  /*0ac0*/  IMAD.WIDE R64, R5, 0x2, R20 ;  /* 0x0000000205407825 */ /* 0x000fc800078e0214 */
[----:B------:R-:W-:-:S04]  /*0ad0*/  IMAD.WIDE R90, R5, 0x2, R22 ;  /* 0x00000002055a7825 */ /* 0x000fc800078e0216 */
[----:B------:R-:W-:Y:S01]  /*0ae0*/  IMAD.WIDE R92, R5, 0x2, R70 ;  /* 0x00000002055c7825 */ /* 0x000fe200078e0246 */
[----:B--2---:R-:W-:Y:S04]  /*0af0*/  STS.U16 [R6+0x1400], R41 ;  /* 0x0014002906007388 */ /* 0x004fe80000000400 */
[----:B---3--:R-:W-:Y:S04]  /*0b00*/  STS.U16 [R6+0x1000], R49 ;  /* 0x0010003106007388 */ /* 0x008fe80000000400 */
[----:B----4-:R-:W-:Y:S04]  /*0b10*/  STS.U16 [R6+0x1200], R51 ;  /* 0x0012003306007388 */ /* 0x010fe80000000400 */
[----:B-----5:R-:W-:Y:S04]  /*0b20*/  STS.U16 [R6+0x1600], R57 ;  /* 0x0016003906007388 */ /* 0x020fe80000000400 */
[----:B------:R-:W-:Y:S06]  /*0b30*/  BAR.SYNC.DEFER_BLOCKING 0x0 ;  /* 0x0000000000007b1d */ /* 0x000fec0000010000 */
[----:B------:R0:W2:Y:S04]  /*0b40*/  LDG.E.U16 R86, [R64.64] ;  /* 0x0000000440567981 */ /* 0x0000a8000c1e1500 */
[----:B------:R-:W3:Y:S04]  /*0b50*/  LDG.E.U16 R88, [R88.64] ;  /* 0x0000000458587981 */ /* 0x000ee8000c1e1500 */
[----:B------:R-:W4:Y:S04]  /*0b60*/  LDG.E.U16 R90, [R90.64] ;  /* 0x000000045a5a7981 */ /* 0x000f28000c1e1500 */
[----:B------:R-:W5:Y:S04]  /*0b70*/  LDG.E.U16 R92, [R92.64] ;  /* 0x000000045c5c7981 */ /* 0x000f68000c1e1500 */
[----:B------:R-:W-:Y:S04]  /*0b80*/  LDSM.16.MT88.4 R32, [R12] ;  /* 0x000000000c20783b */ /* 0x000fe80000004200 */
[----:B------:R-:W1:Y:S04]  /*0b90*/  LDSM.16.M88.4 R44, [R13+0x1000] ;  /* 0x001000000d2c783b */ /* 0x000e680000000200 */
[----:B------:R-:W0:Y:S04]  /*0ba0*/  LDSM.16.M88.4 R52, [R13+0x1200] ;  /* 0x001200000d34783b */ /* 0x000e280000000200 */
[----:B------:R-:W0:Y:S04]  /*0bb0*/  LDSM.16.M88.4 R36, [R13+0x1600] ;  /* 0x001600000d24783b */ /* 0x000e280000000200 */
[----:B------:R-:W0:Y:S04]  /*0bc0*/  LDSM.16.M88.4 R60, [R13+0x1400] ;  /* 0x001400000d3c783b */ /* 0x000e280000000200 */
[----:B------:R-:W-:Y:S01]  /*0bd0*/  BAR.SYNC.DEFER_BLOCKING 0x0 ;  /* 0x0000000000007b1d */ /* 0x000fe20000010000 */
[C---:B-1----:R-:W-:Y:S08]  /*0be0*/  HMMA.16816.F32.BF16 R40, R32.reuse, R44, RZ ;  /* 0x0000002c2028723c */ /* 0x042ff000000418ff */
[C---:B------:R-:W-:Y:S08]  /*0bf0*/  HMMA.16816.F32.BF16 R44, R32.reuse, R46, RZ ;  /* 0x0000002e202c723c */ /* 0x040ff000000418ff */
[C---:B0-----:R-:W-:Y:S08]  /*0c00*/  HMMA.16816.F32.BF16 R48, R32.reuse, R52, RZ ;  /* 0x000000342030723c */ /* 0x041ff000000418ff */
[C---:B------:R-:W-:Y:S08]  /*0c10*/  HMMA.16816.F32.BF16 R52, R32.reuse, R54, RZ ;  /* 0x000000362034723c */ /* 0x040ff000000418ff */
[C---:B------:R-:W-:Y:S07]  /*0c20*/  HMMA.16816.F32.BF16 R64, R32.reuse, R36, RZ ;  /* 0x000000242040723c */ /* 0x040fee00000418ff */
[----:B------:R-:W-:Y:S01]  /*0c30*/  FMUL R36, R40, c[0x0][0x188] ;  /* 0x0000620028247a20 */ /* 0x000fe20000400000 */
[----:B------:R-:W-:Y:S01]  /*0c40*/  HMMA.16816.F32.BF16 R56, R32, R60, RZ ;  /* 0x0000003c2038723c */ /* 0x000fe200000418ff */
[----:B------:R-:W-:-:S07]  /*0c50*/  FMUL R37, R41, c[0x0][0x188] ;  /* 0x0000620029257a20 */ /* 0x000fce0000400000 */
[----:B------:R-:W-:Y:S01]  /*0c60*/  HMMA.16816.F32.BF16 R60, R32, R62, RZ ;  /* 0x0000003e203c723c */ /* 0x000fe200000418ff */
[----:B------:R-:W-:Y:S01]  /*0c70*/  FMNMX R37, R36, R37, !PT ;  /* 0x0000002524257209 */ /* 0x000fe20007800000 */
[----:B------:R-:W-:-:S06]  /*0c80*/  FMUL R36, R45, c[0x0][0x188] ;  /* 0x000062002d247a20 */ /* 0x000fcc0000400000 */
[----:B------:R-:W-:Y:S07]  /*0c90*/  HMMA.16816.F32.BF16 R32, R32, R38, RZ ;  /* 0x000000262020723c */ /* 0x000fee00000418ff */
[----:B------:R-:W-:-:S05]  /*0ca0*/  FMUL R38, R44, c[0x0][0x188] ;  /* 0x000062002c267a20 */ /* 0x000fca0000400000 */
[----:B------:R-:W-:Y:S01]  /*0cb0*/  FMNMX R39, R38, R37, !PT ;  /* 0x0000002526277209 */ /* 0x000fe20007800000 */
[----:B------:R-:W-:-:S03]  /*0cc0*/  FMUL R37, R48, c[0x0][0x188] ;  /* 0x0000620030257a20 */ /* 0x000fc60000400000 */
        /* <DEDUP_REMOVED lines=22> */
[----:B------:R-:W-:-:S04]  /*0e30*/  FMNMX R37, R37, R38, !PT ;  /* 0x0000002625257209 */ /* 0x000fc80007800000 */
[----:B------:R-:W-:Y:S01]  /*0e40*/  FMNMX R38, R36, R37, !PT ;  /* 0x0000002524267209 */ /* 0x000fe20007800000 */
[----:B------:R-:W-:Y:S02]  /*0e50*/  FMUL R36, R42, c[0x0][0x188] ;  /* 0x000062002a247a20 */ /* 0x000fe40000400000 */
[----:B------:R-:W-:Y:S02]  /*0e60*/  FMUL R37, R43, c[0x0][0x188] ;  /* 0x000062002b257a20 */ /* 0x000fe40000400000 */
[----:B------:R-:W0:Y:S03]  /*0e70*/  SHFL.BFLY PT, R39, R38, 0x2, 0x1f ;  /* 0x0c401f0026277f89 */ /* 0x000e2600000e0000 */
[----:B------:R-:W-:Y:S01]  /*0e80*/  FMNMX R37, R36, R37, !PT ;  /* 0x0000002524257209 */ /* 0x000fe20007800000 */
[----:B------:R-:W-:-:S05]  /*0e90*/  FMUL R36, R46, c[0x0][0x188] ;  /* 0x000062002e247a20 */ /* 0x000fca0000400000 */
[----:B------:R-:W-:Y:S01]  /*0ea0*/  FMNMX R37, R36, R37, !PT ;  /* 0x0000002524257209 */ /* 0x000fe20007800000 */
[----:B------:R-:W-:-:S05]  /*0eb0*/  FMUL R36, R47, c[0x0][0x188] ;  /* 0x000062002f247a20 */ /* 0x000fca0000400000 */
[----:B------:R-:W-:Y:S01]  /*0ec0*/  FMNMX R37, R36, R37, !PT ;  /* 0x0000002524257209 */ /* 0x000fe20007800000 */
[----:B------:R-:W-:-:S05]  /*0ed0*/  FMUL R36, R50, c[0x0][0x188] ;  /* 0x0000620032247a20 */ /* 0x000fca0000400000 */
[----:B------:R-:W-:Y:S01]  /*0ee0*/  FMNMX R37, R36, R37, !PT ;  /* 0x0000002524257209 */ /* 0x000fe20007800000 */
[----:B------:R-:W-:Y:S01]  /*0ef0*/  FMUL R36, R51, c[0x0][0x188] ;  /* 0x0000620033247a20 */ /* 0x000fe20000400000 */
[----:B0-----:R-:W-:-:S04]  /*0f00*/  FMNMX R39, R38, R39, !PT ;  /* 0x0000002726277209 */ /* 0x001fc80007800000 */
[----:B------:R-:W-:Y:S01]  /*0f10*/  FMNMX R37, R36, R37, !PT ;  /* 0x0000002524257209 */ /* 0x000fe20007800000 */
[----:B------:R-:W-:Y:S01]  /*0f20*/  FMUL R36, R54, c[0x0][0x188] ;  /* 0x0000620036247a20 */ /* 0x000fe20000400000 */
[----:B------:R-:W0:Y:S04]  /*0f30*/  SHFL.BFLY PT, R38, R39, 0x1, 0x1f ;  /* 0x0c201f0027267f89 */ /* 0x000e2800000e0000 */
        /* <DEDUP_REMOVED lines=11> */
[----:B------:R-:W-:-:S04]  /*0ff0*/  FMNMX R72, R38, R87, !PT ;  /* 0x0000005726487209 */ /* 0x000fc80007800000 */
[----:B------:R-:W-:Y:S01]  /*1000*/  FMNMX R38, R36, R37, !PT ;  /* 0x0000002524267209 */ /* 0x000fe20007800000 */
[----:B------:R-:W-:-:S05]  /*1010*/  FMUL R37, R66, c[0x0][0x188] ;  /* 0x0000620042257a20 */ /* 0x000fca0000400000 */
[----:B------:R-:W-:Y:S01]  /*1020*/  FMNMX R39, R37, R38, !PT ;  /* 0x0000002625277209 */ /* 0x000fe20007800000 */
[----:B------:R-:W-:-:S05]  /*1030*/  FMUL R38, R67, c[0x0][0x188] ;  /* 0x0000620043267a20 */ /* 0x000fca0000400000 */
[----:B------:R-:W-:Y:S01]  /*1040*/  FMNMX R39, R38, R39, !PT ;  /* 0x0000002726277209 */ /* 0x000fe20007800000 */
[----:B------:R-:W-:-:S05]  /*1050*/  FMUL R38, R34, c[0x0][0x188] ;  /* 0x0000620022267a20 */ /* 0x000fca0000400000 */
[----:B------:R-:W-:Y:S01]  /*1060*/  FMNMX R39, R38, R39, !PT ;  /* 0x0000002726277209 */ /* 0x000fe20007800000 */
[----:B------:R-:W-:-:S05]  /*1070*/  FMUL R38, R35, c[0x0][0x188] ;  /* 0x0000620023267a20 */ /* 0x000fca0000400000 */
[----:B------:R-:W-:-:S05]  /*1080*/  FMNMX R38, R38, R39, !PT ;  /* 0x0000002726267209 */ /* 0x000fca0007800000 */
[----:B------:R-:W0:Y:S01]  /*1090*/  SHFL.BFLY PT, R39, R38, 0x2, 0x1f ;  /* 0x0c401f0026277f89 */ /* 0x000e2200000e0000 */
[--C-:B------:R-:W-:Y:S02]  /*10a0*/  FFMA R40, R40, c[0x0][0x188], -R72.reuse ;  /* 0x0000620028287a23 */ /* 0x100fe40000000848 */
[----:B------:R-:W-:Y:S02]  /*10b0*/  FFMA R41, R41, c[0x0][0x188], -R72 ;  /* 0x0000620029297a23 */ /* 0x000fe40000000848 */
[----:B------:R-:W-:Y:S02]  /*10c0*/  FMUL R36, R40, 1.4426950216293334961 ;  /* 0x3fb8aa3b28247820 */ /* 0x000fe40000400000 */
[----:B------:R-:W-:Y:S01]  /*10d0*/  FMUL R37, R41, 1.4426950216293334961 ;  /* 0x3fb8aa3b29257820 */ /* 0x000fe20000400000 */
[----:B0-----:R-:W-:-:S05]  /*10e0*/  FMNMX R39, R38, R39, !PT ;  /* 0x0000002726277209 */ /* 0x001fca0007800000 */
[----:B------:R-:W0:Y:S01]  /*10f0*/  SHFL.BFLY PT, R38, R39, 0x1, 0x1f ;  /* 0x0c201f0027267f89 */ /* 0x000e2200000e0000 */
[--C-:B------:R-:W-:Y:S02]  /*1100*/  FFMA R44, R44, c[0x0][0x188], -R72.reuse ;  /* 0x000062002c2c7a23 */ /* 0x100fe40000000848 */
[--C-:B------:R-:W-:Y:S02]  /*1110*/  FFMA R45, R45, c[0x0][0x188], -R72.reuse ;  /* 0x000062002d2d7a23 */ /* 0x100fe40000000848 */
[----:B------:R-:W-:Y:S01]  /*1120*/  FMUL R40, R44, 1.4426950216293334961 ;  /* 0x3fb8aa3b2c287820 */ /* 0x000fe20000400000 */
[----:B------:R-:W-:Y:S01]  /*1130*/  MUFU.EX2 R36, R36 ;  /* 0x0000002400247308 */ /* 0x000fe20000000800 */
[--C-:B------:R-:W-:Y:S02]  /*1140*/  FFMA R56, R56, c[0x0][0x188], -R72.reuse ;  /* 0x0000620038387a23 */ /* 0x100fe40000000848 */
[----:B------:R-:W-:Y:S02]  /*1150*/  FMUL R41, R45, 1.4426950216293334961 ;  /* 0x3fb8aa3b2d297820 */ /* 0x000fe40000400000 */
[----:B------:R-:W-:-:S03]  /*1160*/  FFMA R48, R48, c[0x0][0x188], -R72 ;  /* 0x0000620030307a23 */ /* 0x000fc60000000848 */
[----:B------:R-:W1:Y:S01]  /*1170*/  MUFU.EX2 R37, R37 ;  /* 0x0000002500257308 */ /* 0x000e620000000800 */
[----:B------:R-:W-:Y:S02]  /*1180*/  FMUL R56, R56, 1.4426950216293334961 ;  /* 0x3fb8aa3b38387820 */ /* 0x000fe40000400000 */
[----:B------:R-:W-:Y:S02]  /*1190*/  FMUL R48, R48, 1.4426950216293334961 ;  /* 0x3fb8aa3b30307820 */ /* 0x000fe40000400000 */
[----:B------:R-:W-:-:S03]  /*11a0*/  FFMA R49, R49, c[0x0][0x188], -R72 ;  /* 0x0000620031317a23 */ /* 0x000fc60000000848 */
[----:B------:R-:W1:Y:S01]  /*11b0*/  MUFU.EX2 R40, R40 ;  /* 0x0000002800287308 */ /* 0x000e620000000800 */
[----:B0-----:R-:W-:Y:S01]  /*11c0*/  FMNMX R38, R39, R38, !PT ;  /* 0x0000002627267209 */ /* 0x001fe20007800000 */
[----:B------:R-:W-:Y:S02]  /*11d0*/  FFMA R57, R57, c[0x0][0x188], -R72 ;  /* 0x0000620039397a23 */ /* 0x000fe40000000848 */
[----:B------:R-:W-:-:S04]  /*11e0*/  FMUL R45, R49, 1.4426950216293334961 ;  /* 0x3fb8aa3b312d7820 */ /* 0x000fc80000400000 */
[----:B------:R-:W0:Y:S01]  /*11f0*/  MUFU.EX2 R41, R41 ;  /* 0x0000002900297308 */ /* 0x000e220000000800 */
[----:B------:R-:W-:Y:S02]  /*1200*/  FFMA R52, R52, c[0x0][0x188], -R72 ;  /* 0x0000620034347a23 */ /* 0x000fe40000000848 */
[----:B------:R-:W-:-:S05]  /*1210*/  FMUL R57, R57, 1.4426950216293334961 ;  /* 0x3fb8aa3b39397820 */ /* 0x000fca0000400000 */
[----:B------:R0:W-:Y:S01]  /*1220*/  MUFU.EX2 R73, R56 ;  /* 0x0000003800497308 */ /* 0x0001e20000000800 */
[----:B------:R-:W-:Y:S01]  /*1230*/  FMUL R49, R52, 1.4426950216293334961 ;  /* 0x3fb8aa3b34317820 */ /* 0x000fe20000400000 */
[----:B--2---:R2:W-:Y:S01]  /*1240*/  STS.U16 [R15+0x1000], R86 ;  /* 0x001000560f007388 */ /* 0x0045e20000000400 */
[----:B------:R-:W-:Y:S01]  /*1250*/  FFMA R53, R53, c[0x0][0x188], -R72 ;  /* 0x0000620035357a23 */ /* 0x000fe20000000848 */
[----:B0-----:R-:W-:Y:S01]  /*1260*/  FMNMX R56, R38, R85, !PT ;  /* 0x0000005526387209 */ /* 0x001fe20007800000 */
[----:B------:R-:W-:-:S03]  /*1270*/  FADD R38, -R72, R87 ;  /* 0x0000005748267221 */ /* 0x000fc60000000100 */
[----:B------:R-:W0:Y:S01]  /*1280*/  MUFU.EX2 R48, R48 ;  /* 0x0000003000307308 */ /* 0x000e220000000800 */
[----:B---3--:R3:W-:Y:S01]  /*1290*/  STS.U16 [R15+0x1400], R88 ;  /* 0x001400580f007388 */ /* 0x0087e20000000400 */
[----:B-1----:R-:W-:Y:S02]  /*12a0*/  FADD R39, R36, R37 ;  /* 0x0000002524277221 */ /* 0x002fe40000000000 */
[----:B------:R-:W-:Y:S01]  /*12b0*/  FMUL R38, R38, 1.4426950216293334961 ;  /* 0x3fb8aa3b26267820 */ /* 0x000fe20000400000 */
[----:B----4-:R-:W-:Y:S01]  /*12c0*/  STS.U16 [R17+0x1200], R90 ;  /* 0x0012005a11007388 */ /* 0x010fe20000000400 */
[--C-:B------:R-:W-:Y:S02]  /*12d0*/  FFMA R42, R42, c[0x0][0x188], -R56.reuse ;  /* 0x000062002a2a7a23 */ /* 0x100fe40000000838 */
[----:B------:R-:W-:Y:S01]  /*12e0*/  FFMA R43, R43, c[0x0][0x188], -R56 ;  /* 0x000062002b2b7a23 */ /* 0x000fe20000000838 */
[----:B------:R-:W1:Y:S01]  /*12f0*/  MUFU.EX2 R45, R45 ;  /* 0x0000002d002d7308 */ /* 0x000e620000000800 */
[----:B-----5:R-:W-:Y:S01]  /*1300*/  STS.U16 [R17+0x1600], R92 ;  /* 0x0016005c11007388 */ /* 0x020fe20000000400 */
[----:B------:R-:W-:-:S02]  /*1310*/  FFMA R32, R32, c[0x0][0x188], -R72 ;  /* 0x0000620020207a23 */ /* 0x000fc40000000848 */
[----:B------:R-:W-:Y:S02]  /*1320*/  FMUL R53, R53, 1.4426950216293334961 ;  /* 0x3fb8aa3b35357820 */ /* 0x000fe40000400000 */
[----:B------:R-:W-:Y:S02]  /*1330*/  FMUL R42, R42, 1.4426950216293334961 ;  /* 0x3fb8aa3b2a2a7820 */ /* 0x000fe40000400000 */
[----:B------:R-:W-:Y:S01]  /*1340*/  MUFU.EX2 R84, R57 ;  /* 0x0000003900547308 */ /* 0x000fe20000000800 */
[----:B------:R-:W-:Y:S02]  /*1350*/  FMUL R43, R43, 1.4426950216293334961 ;  /* 0x3fb8aa3b2b2b7820 */ /* 0x000fe40000400000 */
[----:B------:R-:W-:-:S05]  /*1360*/  FMUL R32, R32, 1.4426950216293334961 ;  /* 0x3fb8aa3b20207820 */ /* 0x000fca0000400000 */
[----:B------:R4:W-:Y:S01]  /*1370*/  MUFU.EX2 R57, R38 ;  /* 0x0000002600397308 */ /* 0x0009e20000000800 */
[----:B------:R-:W-:-:S07]  /*1380*/  FFMA R46, R46, c[0x0][0x188], -R56 ;  /* 0x000062002e2e7a23 */ /* 0x000fce0000000838 */
[----:B------:R-:W5:Y:S01]  /*1390*/  MUFU.EX2 R49, R49 ;  /* 0x0000003100317308 */ /* 0x000f620000000800 */
[----:B----4-:R-:W-:-:S04]  /*13a0*/  FADD R38, R40, R39 ;  /* 0x0000002728267221 */ /* 0x010fc80000000000 */
[----:B------:R-:W-:-:S03]  /*13b0*/  FADD R39, R41, R38 ;  /* 0x0000002629277221 */ /* 0x000fc60000000000 */
[----:B------:R-:W2:Y:S01]  /*13c0*/  MUFU.EX2 R94, R53 ;  /* 0x00000035005e7308 */ /* 0x000ea20000000800 */
[----:B------:R-:W-:Y:S02]  /*13d0*/  FFMA R50, R50, c[0x0][0x188], -R56 ;  /* 0x0000620032327a23 */ /* 0x000fe40000000838 */
[----:B------:R-:W-:Y:S02]  /*13e0*/  FFMA R60, R60, c[0x0][0x188], -R72 ;  /* 0x000062003c3c7a23 */ /* 0x000fe40000000848 */
[----:B0-----:R-:W-:-:S03]  /*13f0*/  FADD R38, R48, R39 ;  /* 0x0000002730267221 */ /* 0x001fc60000000000 */
[----:B------:R0:W-:Y:S01]  /*1400*/  MUFU.EX2 R53, R32 ;  /* 0x0000002000357308 */ /* 0x0001e20000000800 */
[----:B------:R-:W-:Y:S02]  /*1410*/  FFMA R33, R33, c[0x0][0x188], -R72 ;  /* 0x0000620021217a23 */ /* 0x000fe40000000848 */
[----:B------:R-:W-:-:S05]  /*1420*/  FMUL R46, R46, 1.4426950216293334961 ;  /* 0x3fb8aa3b2e2e7820 */ /* 0x000fca0000400000 */
[----:B------:R-:W-:Y:S01]  /*1430*/  MUFU.EX2 R42, R42 ;  /* 0x0000002a002a7308 */ /* 0x000fe20000000800 */
[----:B0-----:R-:W-:-:S07]  /*1440*/  FFMA R32, R47, c[0x0][0x188], -R56 ;  /* 0x000062002f207a23 */ /* 0x001fce0000000838 */
[----:B------:R-:W0:Y:S01]  /*1450*/  MUFU.EX2 R43, R43 ;  /* 0x0000002b002b7308 */ /* 0x000e220000000800 */
[----:B------:R-:W-:Y:S02]  /*1460*/  FMUL R96, R32, 1.4426950216293334961 ;  /* 0x3fb8aa3b20607820 */ /* 0x000fe40000400000 */
[----:B------:R-:W-:Y:S02]  /*1470*/  FMUL R32, R50, 1.4426950216293334961 ;  /* 0x3fb8aa3b32207820 */ /* 0x000fe40000400000 */
[----:B------:R-:W-:Y:S02]  /*1480*/  FMUL R60, R60, 1.4426950216293334961 ;  /* 0x3fb8aa3b3c3c7820 */ /* 0x000fe40000400000 */
[----:B-1----:R-:W-:Y:S01]  /*1490*/  FADD R50, R45, R38 ;  /* 0x000000262d327221 */ /* 0x002fe20000000000 */
[----:B------:R1:W4:Y:S01]  /*14a0*/  MUFU.EX2 R47, R46 ;  /* 0x0000002e002f7308 */ /* 0x0003220000000800 */
[----:B------:R-:W-:Y:S02]  /*14b0*/  FMUL R33, R33, 1.4426950216293334961 ;  /* 0x3fb8aa3b21217820 */ /* 0x000fe40000400000 */
[----:B------:R-:W-:-:S02]  /*14c0*/  FFMA R51, R51, c[0x0][0x188], -R56 ;  /* 0x0000620033337a23 */ /* 0x000fc40000000838 */
[----:B------:R-:W-:Y:S01]  /*14d0*/  FFMA R54, R54, c[0x0][0x188], -R56 ;  /* 0x0000620036367a23 */ /* 0x000fe20000000838 */
[----:B-1----:R-:W-:Y:S01]  /*14e0*/  F2FP.BF16.PACK_AB R46, R41, R40 ;  /* 0x00000028292e723e */ /* 0x002fe200000010ff */
[----:B-----5:R-:W-:Y:S01]  /*14f0*/  FADD R41, R49, R50 ;  /* 0x0000003231297221 */ /* 0x020fe20000000000 */
[----:B------:R-:W-:Y:S01]  /*1500*/  MUFU.EX2 R82, R60 ;  /* 0x0000003c00527308 */ /* 0x000fe20000000800 */
[----:B------:R-:W-:Y:S01]  /*1510*/  FADD R40, -R56, R85 ;  /* 0x0000005538287221 */ /* 0x000fe20000000100 */
[----:B------:R-:W-:Y:S01]  /*1520*/  F2FP.BF16.PACK_AB R44, R37, R36 ;  /* 0x00000024252c723e */ /* 0x000fe200000010ff */
[----:B------:R-:W-:Y:S01]  /*1530*/  BAR.SYNC.DEFER_BLOCKING 0x0 ;  /* 0x0000000000007b1d */ /* 0x000fe20000010000 */
[----:B------:R-:W-:Y:S01]  /*1540*/  F2FP.BF16.PACK_AB R48, R45, R48 ;  /* 0x000000302d30723e */ /* 0x000fe200000010ff */
[----:B--2---:R-:W-:Y:S01]  /*1550*/  FADD R86, R94, R41 ;  /* 0x000000295e567221 */ /* 0x004fe20000000000 */
[----:B0-----:R-:W-:-:S03]  /*1560*/  F2FP.BF16.PACK_AB R45, R43, R42 ;  /* 0x0000002a2b2d723e */ /* 0x001fc600000010ff */
[----:B------:R0:W-:Y:S01]  /*1570*/  MUFU.EX2 R60, R33 ;  /* 0x00000021003c7308 */ /* 0x0001e20000000800 */
[----:B---3--:R-:W-:Y:S02]  /*1580*/  FADD R88, R42, R43 ;  /* 0x0000002b2a587221 */ /* 0x008fe40000000000 */
[----:B0-----:R-:W-:Y:S02]  /*1590*/  FMUL R33, R51, 1.4426950216293334961 ;  /* 0x3fb8aa3b33217820 */ /* 0x001fe40000400000 */
[----:B------:R-:W-:Y:S02]  /*15a0*/  FMUL R51, R54, 1.4426950216293334961 ;  /* 0x3fb8aa3b36337820 */ /* 0x000fe40000400000 */
[----:B------:R-:W-:Y:S01]  /*15b0*/  FMUL R54, R40, 1.4426950216293334961 ;  /* 0x3fb8aa3b28367820 */ /* 0x000fe20000400000 */
[----:B------:R-:W0:Y:S01]  /*15c0*/  MUFU.EX2 R96, R96 ;  /* 0x0000006000607308 */ /* 0x000e220000000800 */
[----:B------:R-:W1:Y:S04]  /*15d0*/  LDSM.16.M88.4 R36, [R16+0x1000] ;  /* 0x001000001024783b */ /* 0x000e680000000200 */
[----:B------:R-:W2:Y:S01]  /*15e0*/  LDSM.16.M88.4 R40, [R16+0x1400] ;  /* 0x001400001028783b */ /* 0x000ea20000000200 */
[----:B------:R-:W-:-:S02]  /*15f0*/  FFMA R61, R61, c[0x0][0x188], -R72 ;  /* 0x000062003d3d7a23 */ /* 0x000fc40000000848 */
[----:B------:R-:W3:Y:S01]  /*1600*/  MUFU.EX2 R32, R32 ;  /* 0x0000002000207308 */ /* 0x000ee20000000800 */
[----:B------:R-:W-:Y:S02]  /*1610*/  FFMA R64, R64, c[0x0][0x188], -R72 ;  /* 0x0000620040407a23 */ /* 0x000fe40000000848 */
[--C-:B------:R-:W-:Y:S02]  /*1620*/  FFMA R55, R55, c[0x0][0x188], -R56.reuse ;  /* 0x0000620037377a23 */ /* 0x100fe40000000838 */
[----:B------:R-:W-:Y:S02]  /*1630*/  FMUL R83, R61, 1.4426950216293334961 ;  /* 0x3fb8aa3b3d537820 */ /* 0x000fe40000400000 */
[----:B------:R-:W-:Y:S01]  /*1640*/  FMUL R61, R64, 1.4426950216293334961 ;  /* 0x3fb8aa3b403d7820 */ /* 0x000fe20000400000 */
[----:B------:R-:W5:Y:S01]  /*1650*/  MUFU.EX2 R33, R33 ;  /* 0x0000002100217308 */ /* 0x000f620000000800 */
[----:B------:R-:W-:Y:S01]  /*1660*/  FMUL R64, R55, 1.4426950216293334961 ;  /* 0x3fb8aa3b37407820 */ /* 0x000fe20000400000 */
[----:B------:R-:W-:Y:S01]  /*1670*/  F2FP.BF16.PACK_AB R50, R94, R49 ;  /* 0x000000315e32723e */ /* 0x000fe200000010ff */
[----:B------:R-:W-:-:S02]  /*1680*/  FFMA R58, R58, c[0x0][0x188], -R56 ;  /* 0x000062003a3a7a23 */ /* 0x000fc40000000838 */
[----:B----4-:R-:W-:-:S03]  /*1690*/  FADD R49, R47, R88 ;  /* 0x000000582f317221 */ /* 0x010fc60000000000 */
[----:B------:R-:W4:Y:S01]  /*16a0*/  MUFU.EX2 R51, R51 ;  /* 0x0000003300337308 */ /* 0x000f220000000800 */
[----:B------:R-:W-:Y:S02]  /*16b0*/  FFMA R59, R59, c[0x0][0x188], -R56 ;  /* 0x000062003b3b7a23 */ /* 0x000fe40000000838 */
[----:B------:R-:W-:Y:S02]  /*16c0*/  FMUL R55, R58, 1.4426950216293334961 ;  /* 0x3fb8aa3b3a377820 */ /* 0x000fe40000400000 */
[----:B0-----:R-:W-:-:S03]  /*16d0*/  FADD R49, R96, R49 ;  /* 0x0000003160317221 */ /* 0x001fc60000000000 */
[----:B------:R-:W0:Y:S01]  /*16e0*/  MUFU.EX2 R54, R54 ;  /* 0x0000003600367308 */ /* 0x000e220000000800 */
[----:B------:R-:W-:Y:S02]  /*16f0*/  FMUL R58, R59, 1.4426950216293334961 ;  /* 0x3fb8aa3b3b3a7820 */ /* 0x000fe40000400000 */
[----:B------:R-:W-:-:S05]  /*1700*/  FFMA R62, R62, c[0x0][0x188], -R56 ;  /* 0x000062003e3e7a23 */ /* 0x000fca0000000838 */
[----:B------:R-:W0:Y:S01]  /*1710*/  MUFU.EX2 R64, R64 ;  /* 0x0000004000407308 */ /* 0x000e220000000800 */
[----:B---3--:R-:W-:Y:S02]  /*1720*/  FADD R88, R32, R49 ;  /* 0x0000003120587221 */ /* 0x008fe40000000000 */
[----:B------:R-:W-:Y:S02]  /*1730*/  FFMA R65, R65, c[0x0][0x188], -R72 ;  /* 0x0000620041417a23 */ /* 0x000fe40000000848 */
[----:B------:R-:W-:-:S03]  /*1740*/  FMUL R62, R62, 1.4426950216293334961 ;  /* 0x3fb8aa3b3e3e7820 */ /* 0x000fc60000400000 */
[----:B------:R-:W3:Y:S01]  /*1750*/  MUFU.EX2 R55, R55 ;  /* 0x0000003700377308 */ /* 0x000ee20000000800 */
[----:B------:R-:W-:Y:S02]  /*1760*/  FFMA R63, R63, c[0x0][0x188], -R56 ;  /* 0x000062003f3f7a23 */ /* 0x000fe40000000838 */
[----:B-----5:R-:W-:Y:S02]  /*1770*/  FADD R88, R33, R88 ;  /* 0x0000005821587221 */ /* 0x020fe40000000000 */
[----:B------:R-:W-:-:S03]  /*1780*/  FMUL R52, R65, 1.4426950216293334961 ;  /* 0x3fb8aa3b41347820 */ /* 0x000fc60000400000 */
[----:B------:R-:W5:Y:S01]  /*1790*/  MUFU.EX2 R58, R58 ;  /* 0x0000003a003a7308 */ /* 0x000f620000000800 */
[----:B------:R-:W-:Y:S02]  /*17a0*/  FMUL R63, R63, 1.4426950216293334961 ;  /* 0x3fb8aa3b3f3f7820 */ /* 0x000fe40000400000 */
[--C-:B------:R-:W-:Y:S02]  /*17b0*/  FFMA R66, R66, c[0x0][0x188], -R56.reuse ;  /* 0x0000620042427a23 */ /* 0x100fe40000000838 */
[----:B------:R-:W-:Y:S02]  /*17c0*/  FFMA R65, R35, c[0x0][0x188], -R56 ;  /* 0x0000620023417a23 */ /* 0x000fe40000000838 */
[----:B----4-:R-:W-:Y:S01]  /*17d0*/  FADD R35, R51, R88 ;  /* 0x0000005833237221 */ /* 0x010fe20000000000 */
[----:B------:R-:W4:Y:S01]  /*17e0*/  MUFU.EX2 R62, R62 ;  /* 0x0000003e003e7308 */ /* 0x000f220000000800 */
[----:B------:R-:W-:Y:S01]  /*17f0*/  F2FP.BF16.PACK_AB R47, R96, R47 ;  /* 0x0000002f602f723e */ /* 0x000fe200000010ff */
[----:B------:R-:W-:Y:S01]  /*1800*/  FMUL R59, R66, 1.4426950216293334961 ;  /* 0x3fb8aa3b423b7820 */ /* 0x000fe20000400000 */
[----:B------:R-:W-:Y:S01]  /*1810*/  F2FP.BF16.PACK_AB R49, R33, R32 ;  /* 0x000000202131723e */ /* 0x000fe200000010ff */
[----:B------:R-:W-:-:S02]  /*1820*/  FMUL R28, R57, R28 ;  /* 0x0000001c391c7220 */ /* 0x000fc40000400000 */
[----:B------:R-:W-:Y:S02]  /*1830*/  FMUL R29, R57, R29 ;  /* 0x0000001d391d7220 */ /* 0x000fe40000400000 */
[C---:B0-----:R-:W-:Y:S01]  /*1840*/  FMUL R30, R54.reuse, R30 ;  /* 0x0000001e361e7220 */ /* 0x041fe20000400000 */
[----:B------:R-:W0:Y:S01]  /*1850*/  MUFU.EX2 R83, R83 ;  /* 0x0000005300537308 */ /* 0x000e220000000800 */
[C---:B------:R-:W-:Y:S02]  /*1860*/  FMUL R31, R54.reuse, R31 ;  /* 0x0000001f361f7220 */ /* 0x040fe40000400000 */
[----:B------:R-:W-:Y:S02]  /*1870*/  FFMA R67, R67, c[0x0][0x188], -R56 ;  /* 0x0000620043437a23 */ /* 0x000fe40000000838 */
[C---:B------:R-:W-:Y:S02]  /*1880*/  FMUL R24, R57.reuse, R24 ;  /* 0x0000001839187220 */ /* 0x040fe40000400000 */
[----:B------:R-:W-:Y:S01]  /*1890*/  FMUL R26, R54, R26 ;  /* 0x0000001a361a7220 */ /* 0x000fe20000400000 */
[----:B------:R-:W0:Y:S01]  /*18a0*/  MUFU.EX2 R63, R63 ;  /* 0x0000003f003f7308 */ /* 0x000e220000000800 */
[----:B------:R-:W-:-:S02]  /*18b0*/  FMUL R25, R57, R25 ;  /* 0x0000001939197220 */ /* 0x000fc40000400000 */
[----:B------:R-:W-:Y:S02]  /*18c0*/  FMUL R27, R54, R27 ;  /* 0x0000001b361b7220 */ /* 0x000fe40000400000 */
[----:B------:R-:W-:Y:S02]  /*18d0*/  FADD R32, R64, R35 ;  /* 0x0000002340207221 */ /* 0x000fe40000000000 */
[----:B------:R-:W-:Y:S01]  /*18e0*/  FMUL R66, R67, 1.4426950216293334961 ;  /* 0x3fb8aa3b43427820 */ /* 0x000fe20000400000 */
[----:B------:R-:W0:Y:S01]  /*18f0*/  MUFU.EX2 R61, R61 ;  /* 0x0000003d003d7308 */ /* 0x000e220000000800 */
[----:B------:R-:W-:Y:S01]  /*1900*/  FADD R33, R73, R86 ;  /* 0x0000005649217221 */ /* 0x000fe20000000000 */
[----:B-1----:R-:W-:Y:S01]  /*1910*/  HMMA.16816.F32.BF16 R28, R44, R36, R28 ;  /* 0x000000242c1c723c */ /* 0x002fe2000004181c */
[----:B------:R-:W-:Y:S02]  /*1920*/  FFMA R34, R34, c[0x0][0x188], -R56 ;  /* 0x0000620022227a23 */ /* 0x000fe40000000838 */
[----:B---3--:R-:W-:-:S03]  /*1930*/  FADD R35, R55, R32 ;  /* 0x0000002037237221 */ /* 0x008fc60000000000 */
[----:B------:R-:W1:Y:S02]  /*1940*/  MUFU.EX2 R59, R59 ;  /* 0x0000003b003b7308 */ /* 0x000e640000000800 */
[----:B--2---:R-:W-:Y:S01]  /*1950*/  HMMA.16816.F32.BF16 R44, R44, R40, R24 ;  /* 0x000000282c2c723c */ /* 0x004fe20000041818 */
[----:B------:R-:W-:Y:S01]  /*1960*/  FMUL R36, R34, 1.4426950216293334961 ;  /* 0x3fb8aa3b22247820 */ /* 0x000fe20000400000 */
[----:B------:R-:W-:Y:S01]  /*1970*/  F2FP.BF16.PACK_AB R51, R64, R51 ;  /* 0x000000334033723e */ /* 0x000fe200000010ff */
[----:B------:R-:W-:-:S03]  /*1980*/  FMUL R65, R65, 1.4426950216293334961 ;  /* 0x3fb8aa3b41417820 */ /* 0x000fc60000400000 */
[----:B------:R-:W2:Y:S01]  /*1990*/  MUFU.EX2 R52, R52 ;  /* 0x0000003400347308 */ /* 0x000ea20000000800 */
[----:B------:R-:W-:Y:S02]  /*19a0*/  FADD R25, R84, R33 ;  /* 0x0000002154197221 */ /* 0x000fe40000000000 */
[----:B-----5:R-:W-:Y:S02]  /*19b0*/  FADD R27, R58, R35 ;  /* 0x000000233a1b7221 */ /* 0x020fe40000000000 */
[----:B------:R-:W-:Y:S01]  /*19c0*/  FADD R64, R82, R25 ;  /* 0x0000001952407221 */ /* 0x000fe20000000000 */
[----:B------:R-:W-:Y:S02]  /*19d0*/  LDSM.16.M88.4 R32, [R18+0x1000] ;  /* 0x001000001220783b */ /* 0x000fe40000000200 */
[----:B------:R-:W3:Y:S01]  /*19e0*/  MUFU.EX2 R66, R66 ;  /* 0x0000004200427308 */ /* 0x000ee20000000800 */
[----:B----4-:R-:W-:Y:S02]  /*19f0*/  FADD R86, R62, R27 ;  /* 0x0000001b3e567221 */ /* 0x010fe40000000000 */
[----:B0-----:R-:W-:Y:S01]  /*1a00*/  FADD R64, R83, R64 ;  /* 0x0000004053407221 */ /* 0x001fe20000000000 */
[----:B------:R-:W0:Y:S04]  /*1a10*/  LDSM.16.M88.4 R24, [R18+0x1400] ;  /* 0x001400001218783b */ /* 0x000e280000000200 */
[----:B------:R2:W4:Y:S01]  /*1a20*/  MUFU.EX2 R40, R36 ;  /* 0x0000002400287308 */ /* 0x0005220000000800 */
[----:B------:R-:W-:-:S02]  /*1a30*/  FADD R86, R63, R86 ;  /* 0x000000563f567221 */ /* 0x000fc40000000000 */
[----:B------:R-:W-:-:S05]  /*1a40*/  FADD R37, R61, R64 ;  /* 0x000000403d257221 */ /* 0x000fca0000000000 */
[----:B------:R-:W5:Y:S01]  /*1a50*/  MUFU.EX2 R65, R65 ;  /* 0x0000004100417308 */ /* 0x000f620000000800 */
[----:B-1----:R-:W-:Y:S02]  /*1a60*/  FADD R41, R59, R86 ;  /* 0x000000563b297221 */ /* 0x002fe40000000000 */
[----:B--2---:R-:W-:Y:S02]  /*1a70*/  FADD R36, R52, R37 ;  /* 0x0000002534247221 */ /* 0x004fe40000000000 */
[----:B---3--:R-:W-:Y:S02]  /*1a80*/  FADD R41, R66, R41 ;  /* 0x0000002942297221 */ /* 0x008fe40000000000 */
[----:B------:R-:W-:Y:S02]  /*1a90*/  FADD R37, R53, R36 ;  /* 0x0000002435257221 */ /* 0x000fe40000000000 */
[----:B----4-:R-:W-:Y:S01]  /*1aa0*/  FADD R36, R40, R41 ;  /* 0x0000002928247221 */ /* 0x010fe20000000000 */
[----:B------:R-:W-:Y:S01]  /*1ab0*/  HMMA.16816.F32.BF16 R44, R48, R42, R44 ;  /* 0x0000002a302c723c */ /* 0x000fe2000004182c */
[----:B------:R-:W-:-:S06]  /*1ac0*/  FADD R41, R60, R37 ;  /* 0x000000253c297221 */ /* 0x000fcc0000000000 */
[----:B-----5:R-:W-:Y:S01]  /*1ad0*/  FADD R42, R65, R36 ;  /* 0x00000024412a7221 */ /* 0x020fe20000000000 */
[----:B------:R-:W-:Y:S01]  /*1ae0*/  HMMA.16816.F32.BF16 R28, R48, R38, R28 ;  /* 0x00000026301c723c */ /* 0x000fe2000004181c */
[----:B------:R-:W1:Y:S04]  /*1af0*/  SHFL.BFLY PT, R48, R41, 0x2, 0x1f ;  /* 0x0c401f0029307f89 */ /* 0x000e6800000e0000 */
[----:B------:R-:W2:Y:S01]  /*1b00*/  SHFL.BFLY PT, R43, R42, 0x2, 0x1f ;  /* 0x0c401f002a2b7f89 */ /* 0x000ea200000e0000 */
[----:B------:R-:W-:Y:S02]  /*1b10*/  F2FP.BF16.PACK_AB R36, R84, R73 ;  /* 0x000000495424723e */ /* 0x000fe400000010ff */
[----:B------:R-:W-:Y:S02]  /*1b20*/  F2FP.BF16.PACK_AB R38, R83, R82 ;  /* 0x000000525326723e */ /* 0x000fe400000010ff */
[----:B------:R-:W-:-:S02]  /*1b30*/  F2FP.BF16.PACK_AB R37, R58, R55 ;  /* 0x000000373a25723e */ /* 0x000fc400000010ff */
[----:B------:R-:W-:-:S07]  /*1b40*/  F2FP.BF16.PACK_AB R39, R63, R62 ;  /* 0x0000003e3f27723e */ /* 0x000fce00000010ff */
[----:B0-----:R-:W-:Y:S01]  /*1b50*/  HMMA.16816.F32.BF16 R44, R36, R24, R44 ;  /* 0x00000018242c723c */ /* 0x001fe2000004182c */
[----:B-1----:R-:W-:Y:S02]  /*1b60*/  FADD R48, R41, R48 ;  /* 0x0000003029307221 */ /* 0x002fe40000000000 */
[----:B--2---:R-:W-:-:S05]  /*1b70*/  FADD R43, R42, R43 ;  /* 0x0000002b2a2b7221 */ /* 0x004fca0000000000 */
[----:B------:R-:W-:Y:S01]  /*1b80*/  HMMA.16816.F32.BF16 R28, R36, R32, R28 ;  /* 0x00000020241c723c */ /* 0x000fe2000004181c */
[----:B------:R-:W0:Y:S04]  /*1b90*/  SHFL.BFLY PT, R33, R48, 0x1, 0x1f ;  /* 0x0c201f0030217f89 */ /* 0x000e2800000e0000 */
[----:B------:R-:W1:Y:S01]  /*1ba0*/  SHFL.BFLY PT, R32, R43, 0x1, 0x1f ;  /* 0x0c201f002b207f89 */ /* 0x000e6200000e0000 */
[----:B------:R-:W-:Y:S02]  /*1bb0*/  IADD3 R7, R7, 0x40, RZ ;  /* 0x0000004007077810 */ /* 0x000fe40007ffe0ff */
[----:B------:R-:W-:Y:S02]  /*1bc0*/  F2FP.BF16.PACK_AB R36, R52, R61 ;  /* 0x0000003d3424723e */ /* 0x000fe400000010ff */
[----:B------:R-:W-:-:S02]  /*1bd0*/  ISETP.GE.AND P0, PT, R7, c[0x0][0x1d0], PT ;  /* 0x0000740007007a0c */ /* 0x000fc40003f06270 */
[----:B------:R-:W-:Y:S02]  /*1be0*/  F2FP.BF16.PACK_AB R38, R60, R53 ;  /* 0x000000353c26723e */ /* 0x000fe400000010ff */
[----:B------:R-:W-:Y:S02]  /*1bf0*/  F2FP.BF16.PACK_AB R37, R66, R59 ;  /* 0x0000003b4225723e */ /* 0x000fe400000010ff */
[----:B------:R-:W-:Y:S01]  /*1c00*/  F2FP.BF16.PACK_AB R39, R65, R40 ;  /* 0x000000284127723e */ /* 0x000fe200000010ff */
[----:B------:R-:W-:Y:S01]  /*1c10*/  IMAD.MOV.U32 R87, RZ, RZ, R72 ;  /* 0x000000ffff577224 */ /* 0x000fe200078e0048 */
[----:B------:R-:W-:-:S06]  /*1c20*/  MOV R85, R56 ;  /* 0x0000003800557202 */ /* 0x000fcc0000000f00 */
[----:B------:R-:W-:Y:S01]  /*1c30*/  HMMA.16816.F32.BF16 R28, R36, R34, R28 ;  /* 0x00000022241c723c */ /* 0x000fe2000004181c */
[----:B0-----:R-:W-:Y:S02]  /*1c40*/  FADD R33, R48, R33 ;  /* 0x0000002130217221 */ /* 0x001fe40000000000 */
[----:B-1----:R-:W-:-:S04]  /*1c50*/  FADD R32, R43, R32 ;  /* 0x000000202b207221 */ /* 0x002fc80000000000 */
[----:B------:R-:W-:Y:S01]  /*1c60*/  MOV R34, 0x40 ;  /* 0x0000004000227802 */ /* 0x000fe20000000f00 */
[----:B------:R-:W-:Y:S01]  /*1c70*/  HMMA.16816.F32.BF16 R24, R36, R26, R44 ;  /* 0x0000001a2418723c */ /* 0x000fe2000004182c */
[----:B------:R-:W-:Y:S02]  /*1c80*/  FFMA R8, R57, R8, R33 ;  /* 0x0000000839087223 */ /* 0x000fe40000000021 */
[----:B------:R-:W-:Y:S02]  /*1c90*/  FFMA R19, R54, R19, R32 ;  /* 0x0000001336137223 */ /* 0x000fe40000000020 */
[C---:B------:R-:W-:Y:S02]  /*1ca0*/  IMAD R5, R34.reuse, c[0x0][0x1b4], R5 ;  /* 0x00006d0022057a24 */ /* 0x040fe400078e0205 */
[----:B------:R-:W-:Y:S01]  /*1cb0*/  IMAD R14, R34, c[0x0][0x1a4], R14 ;  /* 0x00006900220e7a24 */ /* 0x000fe200078e020e */
[----:B------:R-:W-:Y:S01]  /*1cc0*/  @P0 CALL.REL.NOINC `(.L_x_0) ;  /* 0x0000001000000944 */ /* 0x000fe20003c00000 */
[----:B------:R-:W-:Y:S05]  /*1cd0*/  BRA `(.L_x_1) ;  /* 0xffffed4000007947 */ /* 0x000fea000383ffff */
.L_x_0:
[----:B--2---:R-:W-:Y:S01]  /*1ce0*/  SHF.L.U32 R15, R0, 0x2, RZ ;  /* 0x00000002000f7819 */ /* 0x004fe200000006ff */
[----:B------:R-:W-:Y:S01]  /*1cf0*/  IMAD R12, R2, c[0x0][0x1c0], RZ ;  /* 0x00007000020c7a24 */ /* 0x000fe200078e02ff */
[----:B------:R-:W-:Y:S01]  /*1d00*/  MOV R23, R19 ;  /* 0x0000001300177202 */ /* 0x000fe20000000f00 */
[----:B------:R-:W-:Y:S01]  /*1d10*/  IMAD R14, R3, c[0x0][0x1c4], RZ ;  /* 0x00007100030e7a24 */ /* 0x000fe200078e02ff */
[----:B------:R-:W-:Y:S01]  /*1d20*/  LOP3.LUT R6, R15, 0x7c, RZ, 0xc0, !PT ;  /* 0x0000007c0f067812 */ /* 0x000fe200078ec0ff */
[----:B------:R-:W-:Y:S01]  /*1d30*/  BAR.SYNC.DEFER_BLOCKING 0x0 ;  /* 0x0000000000007b1d */ /* 0x000fe20000010000 */
[----:B------:R-:W-:-:S02]  /*1d40*/  LOP3.LUT R18, R0, 0x18, RZ, 0xc0, !PT ;  /* 0x0000001800127812 */ /* 0x000fc400078ec0ff */
[----:B------:R-:W-:Y:S01]  /*1d50*/  LEA R17, R9, R6, 0x1 ;  /* 0x0000000609117211 */ /* 0x000fe200078e08ff */
[C---:B------:R-:W-:Y:S01]  /*1d60*/  FMUL R6, R23.reuse, 8388608 ;  /* 0x4b00000017067820 */ /* 0x040fe20000400000 */
[----:B------:R-:W-:Y:S02]  /*1d70*/  FSETP.GEU.AND P3, PT, R23, 1.175494350822287508e-38, PT ;  /* 0x008000001700780b */ /* 0x000fe40003f6e000 */
[----:B------:R-:W-:Y:S01]  /*1d80*/  MOV R32, R8 ;  /* 0x0000000800207202 */ /* 0x000fe20000000f00 */
[----:B------:R-:W-:Y:S01]  /*1d90*/  IMAD.SHL.U32 R8, R12, 0x2, RZ ;  /* 0x000000020c087824 */ /* 0x000fe200078e00ff */
[C---:B------:R-:W-:Y:S01]  /*1da0*/  SHF.L.U32 R9, R14.reuse, 0x1, RZ ;  /* 0x000000010e097819 */ /* 0x040fe200000006ff */
[----:B------:R-:W-:Y:S01]  /*1db0*/  IMAD.HI R14, R14, 0x2, RZ ;  /* 0x000000020e0e7827 */ /* 0x000fe200078e02ff */
[----:B------:R-:W-:Y:S02]  /*1dc0*/  LOP3.LUT R13, R15, 0x380, RZ, 0xc0, !PT ;  /* 0x000003800f0d7812 */ /* 0x000fe400078ec0ff */
[----:B------:R-:W-:Y:S01]  /*1dd0*/  LEA R16, R18, R11, 0x3 ;  /* 0x0000000b12107211 */ /* 0x000fe200078e18ff */
[----:B------:R-:W-:Y:S01]  /*1de0*/  FMUL R5, R32, 8388608 ;  /* 0x4b00000020057820 */ /* 0x000fe20000400000 */
[----:B------:R-:W-:-:S02]  /*1df0*/  FSEL R6, R6, R23, !P3 ;  /* 0x0000001706067208 */ /* 0x000fc40005800000 */
[----:B------:R-:W-:Y:S02]  /*1e00*/  IADD3 R34, P5, P6, R9, c[0x0][0x178], R8 ;  /* 0x00005e0009227a10 */ /* 0x000fe40007ebe008 */
[----:B------:R-:W-:Y:S02]  /*1e10*/  LEA R19, R16, R13, 0x4 ;  /* 0x0000000d10137211 */ /* 0x000fe400078e20ff */
[----:B------:R-:W-:Y:S02]  /*1e20*/  IADD3 R9, R6, -0x3f3504f3, RZ ;  /* 0xc0cafb0d06097810 */ /* 0x000fe40007ffe0ff */
[----:B------:R-:W-:Y:S02]  /*1e30*/  SHF.R.S32.HI R16, RZ, 0x5, R0 ;  /* 0x00000005ff107819 */ /* 0x000fe40000011400 */
[----:B------:R-:W-:Y:S02]  /*1e40*/  LOP3.LUT R20, R15, 0x1c0, RZ, 0xc0, !PT ;  /* 0x000001c00f147812 */ /* 0x000fe400078ec0ff */
[----:B------:R-:W-:-:S02]  /*1e50*/  LOP3.LUT P0, RZ, R0, 0x80, RZ, 0xc0, !PT ;  /* 0x0000008000ff7812 */ /* 0x000fc4000780c0ff */
[----:B------:R-:W-:Y:S02]  /*1e60*/  SHF.R.U32.HI R0, RZ, 0x1, R0 ;  /* 0x00000001ff007819 */ /* 0x000fe40000011600 */
[----:B------:R-:W-:Y:S02]  /*1e70*/  FSETP.GEU.AND P4, PT, R32, 1.175494350822287508e-38, PT ;  /* 0x008000002000780b */ /* 0x000fe40003f8e000 */
[----:B------:R-:W-:Y:S01]  /*1e80*/  LOP3.LUT R13, R9, 0xff800000, RZ, 0xc0, !PT ;  /* 0xff800000090d7812 */ /* 0x000fe200078ec0ff */
[----:B------:R-:W-:Y:S01]  /*1e90*/  IMAD.HI R9, R12, 0x2, RZ ;  /* 0x000000020c097827 */ /* 0x000fe200078e02ff */
[----:B------:R-:W-:Y:S02]  /*1ea0*/  LEA R20, R11, R20, 0x3 ;  /* 0x000000140b147211 */ /* 0x000fe400078e18ff */
[----:B------:R-:W-:Y:S01]  /*1eb0*/  LOP3.LUT R11, R0, 0x4, RZ, 0xc0, !PT ;  /* 0x00000004000b7812 */ /* 0x000fe200078ec0ff */
[----:B------:R-:W0:Y:S01]  /*1ec0*/  I2F R12, R13 ;  /* 0x0000000d000c7306 */ /* 0x000e220000201400 */
[----:B------:R-:W-:-:S02]  /*1ed0*/  FSEL R5, R5, R32, !P4 ;  /* 0x0000002005057208 */ /* 0x000fc40006000000 */
[----:B------:R-:W-:Y:S02]  /*1ee0*/  FSETP.GT.AND P2, PT, |R32|, 8.50705917302346158658e+37, PT ;  /* 0x7e8000002000780b */ /* 0x000fe40003f44200 */
[----:B------:R-:W-:Y:S02]  /*1ef0*/  FSEL R0, RZ, -23, P4 ;  /* 0xc1b80000ff007808 */ /* 0x000fe40002000000 */
[----:B------:R-:W-:Y:S02]  /*1f00*/  FSETP.GT.AND P4, PT, |R23|, 8.50705917302346158658e+37, PT ;  /* 0x7e8000001700780b */ /* 0x000fe40003f84200 */
[----:B------:R-:W-:Y:S02]  /*1f10*/  IADD3.X R36, R14, c[0x0][0x17c], R9, P5, P6 ;  /* 0x00005f000e247a10 */ /* 0x000fe40002fec409 */
[----:B------:R-:W-:Y:S02]  /*1f20*/  FSETP.GEU.AND P1, PT, |R32|, 1.175494350822287508e-38, PT ;  /* 0x008000002000780b */ /* 0x000fe40003f2e200 */
[----:B------:R-:W-:-:S02]  /*1f30*/  FSEL R9, RZ, -23, P3 ;  /* 0xc1b80000ff097808 */ /* 0x000fc40001800000 */
[----:B------:R-:W-:Y:S01]  /*1f40*/  FSETP.GEU.AND P3, PT, |R23|, 1.175494350822287508e-38, PT ;  /* 0x008000001700780b */ /* 0x000fe20003f6e200 */
[----:B------:R-:W-:Y:S01]  /*1f50*/  @P2 FMUL R32, R32, 0.25 ;  /* 0x3e80000020202820 */ /* 0x000fe20000400000 */
[----:B------:R-:W-:Y:S01]  /*1f60*/  MOV R33, R28 ;  /* 0x0000001c00217202 */ /* 0x000fe20000000f00 */
[----:B------:R-:W-:Y:S01]  /*1f70*/  @P2 FMUL R25, R25, 0.25 ;  /* 0x3e80000019192820 */ /* 0x000fe20000400000 */
[----:B------:R-:W-:Y:S01]  /*1f80*/  IADD3 R7, R5, -0x3f3504f3, RZ ;  /* 0xc0cafb0d05077810 */ /* 0x000fe20007ffe0ff */
[----:B------:R-:W-:Y:S01]  /*1f90*/  @P4 FMUL R23, R23, 0.25 ;  /* 0x3e80000017174820 */ /* 0x000fe20000400000 */
[----:B------:R-:W-:Y:S01]  /*1fa0*/  IADD3 R28, R11, R20, RZ ;  /* 0x000000140b1c7210 */ /* 0x000fe20007ffe0ff */
[----:B0-----:R-:W-:Y:S01]  /*1fb0*/  FFMA.FTZ R11, R12, 1.1920928955078125e-07, R9 ;  /* 0x340000000c0b7823 */ /* 0x001fe20000010009 */
[----:B------:R-:W-:Y:S01]  /*1fc0*/  LOP3.LUT R8, R7, 0xff800000, RZ, 0xc0, !PT ;  /* 0xff80000007087812 */ /* 0x000fe200078ec0ff */
[----:B------:R-:W-:Y:S01]  /*1fd0*/  @!P1 FMUL R32, R32, 16777216 ;  /* 0x4b80000020209820 */ /* 0x000fe20000400000 */
[----:B------:R-:W-:Y:S01]  /*1fe0*/  SGXT R16, R16, 0x1 ;  /* 0x000000011010781a */ /* 0x000fe20000000200 */
[----:B------:R-:W-:Y:S01]  /*1ff0*/  @P2 FMUL R24, R24, 0.25 ;  /* 0x3e80000018182820 */ /* 0x000fe20000400000 */
[----:B------:R0:W-:Y:S01]  /*2000*/  I2F R7, R8 ;  /* 0x0000000800077306 */ /* 0x0001e20000201400 */
[----:B------:R-:W-:Y:S01]  /*2010*/  @!P3 FMUL R23, R23, 16777216 ;  /* 0x4b8000001717b820 */ /* 0x000fe20000400000 */
[----:B------:R-:W-:Y:S01]  /*2020*/  LOP3.LUT R21, R17, 0x808, R16, 0x78, !PT ;  /* 0x0000080811157812 */ /* 0x000fe200078e7810 */
[----:B------:R-:W-:Y:S01]  /*2030*/  @P2 FMUL R29, R29, 0.25 ;  /* 0x3e8000001d1d2820 */ /* 0x000fe20000400000 */
[----:B------:R-:W-:Y:S01]  /*2040*/  LEA.HI R22, R18, R19, RZ, 0x1f ;  /* 0x0000001312167211 */ /* 0x000fe200078ff8ff */
[----:B------:R-:W-:Y:S01]  /*2050*/  @P2 FMUL R33, R33, 0.25 ;  /* 0x3e80000021212820 */ /* 0x000fe20000400000 */
[----:B------:R-:W-:Y:S01]  /*2060*/  MOV R35, 0x3dc6b27f ;  /* 0x3dc6b27f00237802 */ /* 0x000fe20000000f00 */
[----:B------:R-:W-:Y:S01]  /*2070*/  @P4 FMUL R27, R27, 0.25 ;  /* 0x3e8000001b1b4820 */ /* 0x000fe20000400000 */
[----:B------:R-:W1:Y:S01]  /*2080*/  MUFU.RCP R12, R32 ;  /* 0x00000020000c7308 */ /* 0x000e620000001000 */
[----:B------:R-:W-:Y:S01]  /*2090*/  @P4 FMUL R26, R26, 0.25 ;  /* 0x3e8000001a1a4820 */ /* 0x000fe20000400000 */
[----:B------:R-:W-:Y:S01]  /*20a0*/  IADD3 R13, R6, -R13, RZ ;  /* 0x8000000d060d7210 */ /* 0x000fe20007ffe0ff */
[----:B------:R-:W-:Y:S01]  /*20b0*/  @P4 FMUL R30, R30, 0.25 ;  /* 0x3e8000001e1e4820 */ /* 0x000fe20000400000 */
[----:B------:R-:W-:Y:S01]  /*20c0*/  ISETP.GE.U32.AND P2, PT, R5, 0x7f800000, PT ;  /* 0x7f8000000500780c */ /* 0x000fe20003f46070 */
[----:B------:R-:W-:Y:S01]  /*20d0*/  @P4 FMUL R31, R31, 0.25 ;  /* 0x3e8000001f1f4820 */ /* 0x000fe20000400000 */
[----:B------:R-:W-:Y:S01]  /*20e0*/  LOP3.LUT R10, R10, 0x1f8, RZ, 0xc0, !PT ;  /* 0x000001f80a0a7812 */ /* 0x000fe200078ec0ff */
[----:B------:R-:W-:Y:S01]  /*20f0*/  @!P1 FMUL R25, R25, 16777216 ;  /* 0x4b80000019199820 */ /* 0x000fe20000400000 */
[----:B------:R-:W2:Y:S01]  /*2100*/  MUFU.RCP R9, R23 ;  /* 0x0000001700097308 */ /* 0x000ea20000001000 */
[----:B------:R-:W-:-:S02]  /*2110*/  @!P1 FMUL R24, R24, 16777216 ;  /* 0x4b80000018189820 */ /* 0x000fc40000400000 */
[----:B------:R-:W-:Y:S02]  /*2120*/  @!P1 FMUL R29, R29, 16777216 ;  /* 0x4b8000001d1d9820 */ /* 0x000fe40000400000 */
[----:B------:R-:W-:Y:S01]  /*2130*/  @!P1 FMUL R33, R33, 16777216 ;  /* 0x4b80000021219820 */ /* 0x000fe20000400000 */
[----:B------:R-:W-:Y:S01]  /*2140*/  ISETP.GE.U32.AND P1, PT, R6, 0x7f800000, PT ;  /* 0x7f8000000600780c */ /* 0x000fe20003f26070 */
[----:B------:R-:W-:Y:S02]  /*2150*/  @!P3 FMUL R27, R27, 16777216 ;  /* 0x4b8000001b1bb820 */ /* 0x000fe40000400000 */
[----:B------:R-:W-:Y:S02]  /*2160*/  @!P3 FMUL R26, R26, 16777216 ;  /* 0x4b8000001a1ab820 */ /* 0x000fe40000400000 */
[----:B------:R-:W-:Y:S02]  /*2170*/  @!P3 FMUL R30, R30, 16777216 ;  /* 0x4b8000001e1eb820 */ /* 0x000fe40000400000 */
[----:B0-----:R-:W-:-:S02]  /*2180*/  IMAD.IADD R8, R5, 0x1, -R8 ;  /* 0x0000000105087824 */ /* 0x001fc400078e0a08 */
[----:B------:R-:W-:Y:S02]  /*2190*/  @!P3 FMUL R31, R31, 16777216 ;  /* 0x4b8000001f1fb820 */ /* 0x000fe40000400000 */
[C---:B-1----:R-:W-:Y:S02]  /*21a0*/  FMUL R15, R12.reuse, R25 ;  /* 0x000000190c0f7220 */ /* 0x042fe40000400000 */
[----:B------:R-:W-:Y:S01]  /*21b0*/  FMUL R16, R12, R24 ;  /* 0x000000180c107220 */ /* 0x000fe20000400000 */
[----:B------:R-:W-:Y:S01]  /*21c0*/  LOP3.LUT R24, R22, 0x8, RZ, 0x3c, !PT ;  /* 0x0000000816187812 */ /* 0x000fe200078e3cff */
[C---:B------:R-:W-:Y:S02]  /*21d0*/  FMUL R18, R12.reuse, R29 ;  /* 0x0000001d0c127220 */ /* 0x040fe40000400000 */
[----:B------:R-:W-:Y:S02]  /*21e0*/  FMUL R19, R12, R33 ;  /* 0x000000210c137220 */ /* 0x000fe40000400000 */
[----:B--2---:R-:W-:Y:S01]  /*21f0*/  FMUL R12, R9, R27 ;  /* 0x0000001b090c7220 */ /* 0x004fe20000400000 */
[----:B------:R-:W-:Y:S01]  /*2200*/  F2FP.BF16.PACK_AB R18, R15, R18 ;  /* 0x000000120f12723e */ /* 0x000fe200000010ff */
[C---:B------:R-:W-:Y:S01]  /*2210*/  FMUL R14, R9.reuse, R26 ;  /* 0x0000001a090e7220 */ /* 0x040fe20000400000 */
[----:B------:R-:W-:Y:S01]  /*2220*/  F2FP.BF16.PACK_AB R16, R16, R19 ;  /* 0x000000131010723e */ /* 0x000fe200000010ff */
[----:B------:R-:W-:Y:S01]  /*2230*/  FMUL R17, R9, R30 ;  /* 0x0000001e09117220 */ /* 0x000fe20000400000 */
[----:B------:R-:W-:Y:S01]  /*2240*/  LOP3.LUT R19, R21, 0x4, RZ, 0x3c, !PT ;  /* 0x0000000415137812 */ /* 0x000fe200078e3cff */
[----:B------:R-:W-:Y:S01]  /*2250*/  FADD R8, R8, -1 ;  /* 0xbf80000008087421 */ /* 0x000fe20000000000 */
[----:B------:R-:W-:Y:S01]  /*2260*/  STS [R21+0x200], R18 ;  /* 0x0002001215007388 */ /* 0x000fe20000000800 */
[----:B------:R-:W-:Y:S01]  /*2270*/  FMUL R9, R9, R31 ;  /* 0x0000001f09097220 */ /* 0x000fe20000400000 */
[----:B------:R-:W-:Y:S01]  /*2280*/  F2FP.BF16.PACK_AB R14, R14, R17 ;  /* 0x000000110e0e723e */ /* 0x000fe200000010ff */
[----:B------:R-:W-:Y:S01]  /*2290*/  FFMA.FTZ R0, R7, 1.1920928955078125e-07, R0 ;  /* 0x3400000007007823 */ /* 0x000fe20000010000 */
[----:B------:R0:W-:Y:S01]  /*22a0*/  STS [R21], R16 ;  /* 0x0000001015007388 */ /* 0x0001e20000000800 */
[----:B------:R-:W-:Y:S01]  /*22b0*/  FFMA.FTZ R7, R8, R35, -0.16845393180847167969 ;  /* 0xbe2c7f3008077423 */ /* 0x000fe20000010023 */
[----:B------:R-:W-:Y:S01]  /*22c0*/  F2FP.BF16.PACK_AB R17, R12, R9 ;  /* 0x000000090c11723e */ /* 0x000fe200000010ff */
[----:B------:R-:W-:Y:S01]  /*22d0*/  IMAD R15, R4, c[0x0][0x1c8], RZ ;  /* 0x00007200040f7a24 */ /* 0x000fe200078e02ff */
[----:B------:R-:W-:Y:S01]  /*22e0*/  STS [R19+0x400], R14 ;  /* 0x0004000e13007388 */ /* 0x000fe20000000800 */
[C---:B------:R-:W-:Y:S01]  /*22f0*/  FFMA.FTZ R7, R8.reuse, R7, 0.1716887056827545166 ;  /* 0x3e2fcf2a08077423 */ /* 0x040fe20000010007 */
[----:B------:R-:W-:Y:S01]  /*2300*/  MOV R30, c[0x0][0x1c8] ;  /* 0x00007200001e7a02 */ /* 0x000fe20000000f00 */
[----:B------:R-:W-:Y:S01]  /*2310*/  FADD R4, R13, -1 ;  /* 0xbf8000000d047421 */ /* 0x000fe20000000000 */
[----:B------:R1:W-:Y:S01]  /*2320*/  STS [R19+0x600], R17 ;  /* 0x0006001113007388 */ /* 0x0003e20000000800 */
[----:B------:R-:W-:Y:S01]  /*2330*/  FFMA.FTZ R7, R8, R7, -0.17900948226451873779 ;  /* 0xbe374e4308077423 */ /* 0x000fe20000010007 */
[----:B0-----:R-:W-:Y:S01]  /*2340*/  LEA R16, R30, R15, 0x1 ;  /* 0x0000000f1e107211 */ /* 0x001fe200078e08ff */
[----:B------:R-:W-:Y:S01]  /*2350*/  FFMA.FTZ R9, R4, R35, -0.16845393180847167969 ;  /* 0xbe2c7f3004097423 */ /* 0x000fe20000010023 */
[----:B------:R-:W-:Y:S01]  /*2360*/  BAR.SYNC.DEFER_BLOCKING 0x0 ;  /* 0x0000000000007b1d */ /* 0x000fe20000010000 */
[----:B------:R-:W-:Y:S01]  /*2370*/  FFMA.FTZ R7, R8, R7, 0.20512372255325317383 ;  /* 0x3e520bf408077423 */ /* 0x000fe20000010007 */
[----:B------:R-:W-:Y:S01]  /*2380*/  LOP3.LUT R21, R22, 0x4, RZ, 0x3c, !PT ;  /* 0x0000000416157812 */ /* 0x000fe200078e3cff */
[----:B------:R-:W-:Y:S01]  /*2390*/  FFMA.FTZ R9, R4, R9, 0.1716887056827545166 ;  /* 0x3e2fcf2a04097423 */ /* 0x000fe20000010009 */
[----:B------:R-:W-:Y:S01]  /*23a0*/  LOP3.LUT R26, R22, 0xc, RZ, 0x3c, !PT ;  /* 0x0000000c161a7812 */ /* 0x000fe200078e3cff */
[----:B------:R-:W-:Y:S01]  /*23b0*/  FFMA.FTZ R7, R8, R7, -0.24046532809734344482 ;  /* 0xbe763c8b08077423 */ /* 0x000fe20000010007 */
[----:B------:R-:W-:Y:S01]  /*23c0*/  LEA R18, R30, R16, 0x1 ;  /* 0x000000101e127211 */ /* 0x000fe200078e08ff */
[----:B------:R-:W-:Y:S01]  /*23d0*/  FFMA.FTZ R9, R4, R9, -0.17900948226451873779 ;  /* 0xbe374e4304097423 */ /* 0x000fe20000010009 */
[----:B------:R-:W-:Y:S01]  /*23e0*/  LEA R12, P4, R16, R34, 0x1 ;  /* 0x00000022100c7211 */ /* 0x000fe200078808ff */
[----:B------:R-:W-:Y:S01]  /*23f0*/  FFMA.FTZ R7, R8, R7, 0.28857114911079406738 ;  /* 0x3e93bf9908077423 */ /* 0x000fe20000010007 */
[----:B-1----:R-:W-:Y:S01]  /*2400*/  LEA R19, R30, R18, 0x1 ;  /* 0x000000121e137211 */ /* 0x002fe200078e08ff */
[----:B------:R-:W-:Y:S01]  /*2410*/  FFMA.FTZ R9, R4, R9, 0.20512372255325317383 ;  /* 0x3e520bf404097423 */ /* 0x000fe20000010009 */
[----:B------:R-:W-:Y:S01]  /*2420*/  LEA R14, P5, R18, R34, 0x1 ;  /* 0x00000022120e7211 */ /* 0x000fe200078a08ff */
[----:B------:R-:W-:Y:S01]  /*2430*/  FFMA.FTZ R7, R8, R7, -0.36067417263984680176 ;  /* 0xbeb8aa4908077423 */ /* 0x000fe20000010007 */
[----:B------:R-:W-:Y:S01]  /*2440*/  LEA R20, R30, R19, 0x1 ;  /* 0x000000131e147211 */ /* 0x000fe200078e08ff */
[----:B------:R-:W-:-:S02]  /*2450*/  FFMA.FTZ R9, R4, R9, -0.24046532809734344482 ;  /* 0xbe763c8b04097423 */ /* 0x000fc40000010009 */
[----:B------:R-:W-:Y:S02]  /*2460*/  FFMA.FTZ R7, R8, R7, 0.48089820146560668945 ;  /* 0x3ef6384a08077423 */ /* 0x000fe40000010007 */
[----:B------:R-:W-:Y:S02]  /*2470*/  FFMA.FTZ R13, R4, R9, 0.28857114911079406738 ;  /* 0x3e93bf99040d7423 */ /* 0x000fe40000010009 */
[----:B------:R-:W-:Y:S02]  /*2480*/  FFMA.FTZ R7, R8, R7, -0.72134751081466674805 ;  /* 0xbf38aa3b08077423 */ /* 0x000fe40000010007 */
[----:B------:R-:W-:Y:S01]  /*2490*/  FFMA.FTZ R17, R4, R13, -0.36067417263984680176 ;  /* 0xbeb8aa4904117423 */ /* 0x000fe2000001000d */
[----:B------:R-:W0:Y:S01]  /*24a0*/  LDS R29, [R22] ;  /* 0x00000000161d7984 */ /* 0x000e220000000800 */
[----:B------:R-:W-:Y:S01]  /*24b0*/  FMUL R7, R8, R7 ;  /* 0x0000000708077220 */ /* 0x000fe20000400000 */
[----:B------:R-:W-:Y:S01]  /*24c0*/  LEA.HI.X.SX32 R13, R16, R36, 0x1, P4 ;  /* 0x00000024100d7211 */ /* 0x000fe200020f0eff */
[----:B------:R-:W-:Y:S01]  /*24d0*/  IMAD R23, R30, 0x2, R20 ;  /* 0x000000021e177824 */ /* 0x000fe200078e0214 */
[----:B------:R1:W2:Y:S01]  /*24e0*/  LDS R31, [R21] ;  /* 0x00000000151f7984 */ /* 0x0002a20000000800 */
[----:B------:R-:W-:-:S02]  /*24f0*/  FMUL R7, R8, R7 ;  /* 0x0000000708077220 */ /* 0x000fc40000400000 */
[----:B------:R-:W-:Y:S01]  /*2500*/  FFMA.FTZ R17, R4, R17, 0.48089820146560668945 ;  /* 0x3ef6384a04117423 */ /* 0x000fe20000010011 */
[----:B------:R-:W3:Y:S01]  /*2510*/  LDS R33, [R24] ;  /* 0x0000000018217984 */ /* 0x000ee20000000800 */
[----:B------:R-:W-:Y:S01]  /*2520*/  FFMA.FTZ R7, R8, 1.4426950216293334961, R7 ;  /* 0x3fb8aa3b08077823 */ /* 0x000fe20000010007 */
[C---:B------:R-:W-:Y:S02]  /*2530*/  LEA R8, P3, R15.reuse, R34, 0x1 ;  /* 0x000000220f087211 */ /* 0x040fe400078608ff */
[----:B------:R4:W5:Y:S01]  /*2540*/  LDS R35, [R26] ;  /* 0x000000001a237984 */ /* 0x0009620000000800 */
[----:B------:R-:W-:Y:S01]  /*2550*/  LEA R25, R30, R23, 0x1 ;  /* 0x000000171e197211 */ /* 0x000fe200078e08ff */
[----:B-1----:R-:W-:Y:S01]  /*2560*/  FFMA.FTZ R21, R4, R17, -0.72134751081466674805 ;  /* 0xbf38aa3b04157423 */ /* 0x002fe20000010011 */
[-C--:B------:R-:W-:Y:S01]  /*2570*/  LEA.HI.X.SX32 R9, R15, R36.reuse, 0x1, P3 ;  /* 0x000000240f097211 */ /* 0x080fe200018f0eff */
[----:B------:R-:W-:Y:S01]  /*2580*/  FADD R0, R0, R7 ;  /* 0x0000000700007221 */ /* 0x000fe20000000000 */
[----:B------:R-:W-:Y:S01]  /*2590*/  LEA.HI.X.SX32 R15, R18, R36, 0x1, P5 ;  /* 0x00000024120f7211 */ /* 0x000fe200028f0eff */
[----:B------:R-:W-:Y:S01]  /*25a0*/  FMUL R21, R4, R21 ;  /* 0x0000001504157220 */ /* 0x000fe20000400000 */
[----:B------:R-:W-:-:S02]  /*25b0*/  LEA R16, P3, R19, R34, 0x1 ;  /* 0x0000002213107211 */ /* 0x000fc400078608ff */
[----:B------:R-:W-:Y:S01]  /*25c0*/  LEA R18, P4, R20, R34, 0x1 ;  /* 0x0000002214127211 */ /* 0x000fe200078808ff */
[----:B------:R-:W-:Y:S01]  /*25d0*/  FMUL R27, R4, R21 ;  /* 0x00000015041b7220 */ /* 0x000fe20000400000 */
[-C--:B------:R-:W-:Y:S02]  /*25e0*/  LEA.HI.X.SX32 R17, R19, R36.reuse, 0x1, P3 ;  /* 0x0000002413117211 */ /* 0x080fe400018f0eff */
[----:B----4-:R-:W-:Y:S01]  /*25f0*/  LEA R26, R30, R25, 0x1 ;  /* 0x000000191e1a7211 */ /* 0x010fe200078e08ff */
[----:B------:R-:W-:Y:S01]  /*2600*/  FFMA.FTZ R4, R4, 1.4426950216293334961, R27 ;  /* 0x3fb8aa3b04047823 */ /* 0x000fe2000001001b */
[----:B------:R-:W-:Y:S02]  /*2610*/  LEA.HI.X.SX32 R19, R20, R36, 0x1, P4 ;  /* 0x0000002414137211 */ /* 0x000fe400020f0eff */
[-C--:B------:R-:W-:Y:S01]  /*2620*/  LEA R20, P3, R23, R34.reuse, 0x1 ;  /* 0x0000002217147211 */ /* 0x080fe200078608ff */
[----:B------:R-:W-:Y:S01]  /*2630*/  FADD R4, R11, R4 ;  /* 0x000000040b047221 */ /* 0x000fe20000000000 */
[----:B------:R-:W-:-:S02]  /*2640*/  LEA R22, P4, R25, R34, 0x1 ;  /* 0x0000002219167211 */ /* 0x000fc400078808ff */
[C---:B------:R-:W-:Y:S02]  /*2650*/  LEA R24, P5, R26.reuse, R34, 0x1 ;  /* 0x000000221a187211 */ /* 0x040fe400078a08ff */
[-C--:B------:R-:W-:Y:S02]  /*2660*/  LEA.HI.X.SX32 R21, R23, R36.reuse, 0x1, P3 ;  /* 0x0000002417157211 */ /* 0x080fe400018f0eff */
[-C--:B------:R-:W-:Y:S02]  /*2670*/  LEA.HI.X.SX32 R23, R25, R36.reuse, 0x1, P4 ;  /* 0x0000002419177211 */ /* 0x080fe400020f0eff */
[----:B------:R-:W-:Y:S01]  /*2680*/  LEA.HI.X.SX32 R25, R26, R36, 0x1, P5 ;  /* 0x000000241a197211 */ /* 0x000fe200028f0eff */
[----:B0-----:R0:W-:Y:S01]  /*2690*/  STG.E.U16 [R8.64], R29 ;  /* 0x0000001d08007986 */ /* 0x0011e2000c101504 */
[----:B------:R-:W-:Y:S02]  /*26a0*/  @P2 MOV R26, 0x7f800000 ;  /* 0x7f800000001a2802 */ /* 0x000fe40000000f00 */
[----:B------:R-:W-:Y:S01]  /*26b0*/  FSETP.NEU.AND P3, PT, R5, RZ, PT ;  /* 0x000000ff0500720b */ /* 0x000fe20003f6d000 */
[----:B--2---:R1:W-:Y:S01]  /*26c0*/  STG.E.U16 [R12.64], R31 ;  /* 0x0000001f0c007986 */ /* 0x0043e2000c101504 */
[----:B------:R-:W-:Y:S01]  /*26d0*/  PRMT R11, R31, 0x7632, R11 ;  /* 0x000076321f0b7816 */ /* 0x000fe2000000000b */
[----:B------:R-:W-:Y:S01]  /*26e0*/  @P2 FFMA.FTZ R0, R5, R26, +INF ;  /* 0x7f80000005002423 */ /* 0x000fe2000001001a */
[----:B------:R-:W-:Y:S01]  /*26f0*/  @P1 MOV R7, 0x7f800000 ;  /* 0x7f80000000071802 */ /* 0x000fe20000000f00 */
[----:B---3--:R2:W-:Y:S01]  /*2700*/  STG.E.U16 [R14.64], R33 ;  /* 0x000000210e007986 */ /* 0x0085e2000c101504 */
[----:B------:R-:W-:-:S02]  /*2710*/  FSETP.NEU.AND P2, PT, R6, RZ, PT ;  /* 0x000000ff0600720b */ /* 0x000fc40003f4d000 */
[----:B------:R-:W-:Y:S01]  /*2720*/  FSEL R5, R0, -INF , P3 ;  /* 0xff80000000057808 */ /* 0x000fe20001800000 */
[----:B-----5:R2:W-:Y:S01]  /*2730*/  STG.E.U16 [R16.64], R35 ;  /* 0x0000002310007986 */ /* 0x0205e2000c101504 */
[----:B0-----:R-:W-:Y:S01]  /*2740*/  PRMT R9, R29, 0x7632, R9 ;  /* 0x000076321d097816 */ /* 0x001fe20000000009 */
[----:B------:R-:W-:Y:S01]  /*2750*/  @P1 FFMA.FTZ R4, R6, R7, +INF ;  /* 0x7f80000006041423 */ /* 0x000fe20000010007 */
[----:B------:R-:W-:Y:S01]  /*2760*/  PRMT R0, R33, 0x7632, R0 ;  /* 0x0000763221007816 */ /* 0x000fe20000000000 */
[----:B------:R-:W-:Y:S01]  /*2770*/  FFMA R6, R5, 0.69314718246459960938, R72 ;  /* 0x3f31721805067823 */ /* 0x000fe20000000048 */
[----:B-1----:R-:W-:Y:S01]  /*2780*/  PRMT R12, R35, 0x7632, R12 ;  /* 0x00007632230c7816 */ /* 0x002fe2000000000c */
[----:B------:R2:W-:Y:S01]  /*2790*/  STG.E.U16 [R18.64], R9 ;  /* 0x0000000912007986 */ /* 0x0005e2000c101504 */
[----:B------:R-:W-:-:S03]  /*27a0*/  FSEL R7, R4, -INF , P2 ;  /* 0xff80000004077808 */ /* 0x000fc60001000000 */
[----:B------:R2:W-:Y:S02]  /*27b0*/  STG.E.U16 [R20.64], R11 ;  /* 0x0000000b14007986 */ /* 0x0005e4000c101504 */
[----:B------:R-:W-:Y:S02]  /*27c0*/  FFMA R7, R7, 0.69314718246459960938, R56 ;  /* 0x3f31721807077823 */ /* 0x000fe40000000038 */
[----:B------:R2:W-:Y:S04]  /*27d0*/  STG.E.U16 [R22.64], R0 ;  /* 0x0000000016007986 */ /* 0x0005e8000c101504 */
[----:B------:R2:W-:Y:S04]  /*27e0*/  STG.E.U16 [R24.64], R12 ;  /* 0x0000000c18007986 */ /* 0x0005e8000c101504 */
[----:B------:R-:W-:Y:S06]  /*27f0*/  BAR.SYNC.DEFER_BLOCKING 0x0 ;  /* 0x0000000000007b1d */ /* 0x000fec0000010000 */
[----:B------:R2:W-:Y:S04]  /*2800*/  STS.64 [R10], R6 ;  /* 0x000000060a007388 */ /* 0x0005e80000000a00 */
[----:B------:R-:W-:Y:S06]  /*2810*/  BAR.SYNC.DEFER_BLOCKING 0x0 ;  /* 0x0000000000007b1d */ /* 0x000fec0000010000 */
[----:B------:R-:W-:Y:S05]  /*2820*/  @P0 EXIT ;  /* 0x000000000000094d */ /* 0x000fea0003800000 */
[----:B--2---:R-:W0:Y:S01]  /*2830*/  LDS R7, [R28] ;  /* 0x000000001c077984 */ /* 0x004e220000000800 */
[----:B------:R-:W-:Y:S01]  /*2840*/  IMAD R2, R2, c[0x0][0x1cc], RZ ;  /* 0x0000730002027a24 */ /* 0x000fe200078e02ff */
[C---:B------:R-:W-:Y:S01]  /*2850*/  SHF.L.U32 R5, R3.reuse, 0x2, RZ ;  /* 0x0000000203057819 */ /* 0x040fe200000006ff */
[----:B------:R-:W-:-:S03]  /*2860*/  IMAD.HI R4, R3, 0x4, RZ ;  /* 0x0000000403047827 */ /* 0x000fc600078e02ff */
[C---:B------:R-:W-:Y:S01]  /*2870*/  SHF.L.U32 R0, R2.reuse, 0x2, RZ ;  /* 0x0000000202007819 */ /* 0x040fe200000006ff */
[----:B------:R-:W-:-:S03]  /*2880*/  IMAD.HI R3, R2, 0x4, RZ ;  /* 0x0000000402037827 */ /* 0x000fc600078e02ff */
[----:B------:R-:W-:-:S04]  /*2890*/  IADD3 R2, P0, P1, R5, c[0x0][0x180], R0 ;  /* 0x0000600005027a10 */ /* 0x000fc8000791e000 */
[----:B------:R-:W-:-:S05]  /*28a0*/  IADD3.X R3, R4, c[0x0][0x184], R3, P0, P1 ;  /* 0x0000610004037a10 */ /* 0x000fca00007e2403 */
[----:B0-----:R-:W-:Y:S01]  /*28b0*/  STG.E [R2.64], R7 ;  /* 0x0000000702007986 */ /* 0x001fe2000c101904 */
[----:B------:R-:W-:Y:S05]  /*28c0*/  EXIT ;  /* 0x000000000000794d */ /* 0x000fea0003800000 */
.L_x_2:
[----:B------:R-:W-:-:S00]  /*28d0*/  BRA `(.L_x_2) ;  /* 0xfffffff000007947 */ /* 0x000fc0000383ffff */
[----:B------:R-:W-:-:S00]  /*28e0*/  NOP ;  /* 0x0000000000007918 */ /* 0x000fc00000000000 */
        /* <DEDUP_REMOVED lines=9> */
.L_x_3:


//--------------------- .nv.global.init           --------------------------
	.section	.nv.global.init,"aw",@progbits
.nv.global.init:
	.type		_$_str,@object
	.size		_$_str,(.L_0 - _$_str)
_$_str:
        /*0000*/ 	.byte	0x5f, 0x5f, 0x43, 0x55, 0x44, 0x41, 0x5f, 0x46, 0x54, 0x5a, 0x00
.L_0:


//--------------------- .nv.shared.attn_fwd       --------------------------
	.section	.nv.shared.attn_fwd,"aw",@nobits
	.sectionflags	@""
	.align	16
